// auto-generated by cutlass_sweep.conv — config: {"arch": "sm_90", "cluster_m": 1, "cluster_n": 1, "conv_kind": "wgrad", "dtype": "fp16", "ndim": 3, "tile_k": 64, "tile_m": 64, "tile_n": 128}
#include "cutlass/cutlass.h"
#include "cute/tensor.hpp"
#include "cutlass/kernel_hardware_info.hpp"
#include "cutlass/conv/convolution.h"
#include "cutlass/conv/dispatch_policy.hpp"
#include "cutlass/conv/collective/collective_builder.hpp"
#include "cutlass/conv/kernel/conv_universal.hpp"
#include "cutlass/conv/device/conv_universal_adapter.hpp"
#include "cutlass/epilogue/collective/collective_builder.hpp"

using namespace cute;
using Elem = cutlass::half_t;
using Acc  = float;
using LayoutAB = cutlass::layout::TensorNDHWC;
using LayoutC  = cutlass::layout::TensorKCSRT;
constexpr auto ConvOp = cutlass::conv::Operator::kWgrad;
using TileShape    = Shape<_64, Shape<_128>, Shape<_64>>;
using ClusterShape = Shape<_1, _1, _1>;

using CollectiveEpilogue = typename cutlass::epilogue::collective::CollectiveBuilder<
    cutlass::arch::Sm90, cutlass::arch::OpClassTensorOp,
    TileShape, ClusterShape,
    cutlass::epilogue::collective::EpilogueTileAuto,
    Acc, Acc,
    Elem, LayoutC, 128 / cutlass::sizeof_bits<Elem>::value,
    Elem, LayoutC, 128 / cutlass::sizeof_bits<Elem>::value,
    cutlass::epilogue::collective::EpilogueScheduleAuto
  >::CollectiveOp;

using CollectiveMainloop = typename cutlass::conv::collective::CollectiveBuilder<
    cutlass::arch::Sm90, cutlass::arch::OpClassTensorOp, ConvOp,
    Elem, LayoutAB, 128 / cutlass::sizeof_bits<Elem>::value,
    Elem, LayoutAB, 128 / cutlass::sizeof_bits<Elem>::value,
    Acc,
    TileShape, ClusterShape,
    cutlass::conv::collective::StageCountAutoCarveout<
        static_cast<int>(sizeof(typename CollectiveEpilogue::SharedStorage))>,
    cutlass::conv::collective::KernelScheduleAuto
  >::CollectiveOp;

using ProblemShape = cutlass::conv::ConvProblemShape<
    ConvOp, CollectiveMainloop::DispatchPolicy::NumSpatialDimensions>;
using ConvKernel = cutlass::conv::kernel::ConvUniversal<
    ProblemShape, CollectiveMainloop, CollectiveEpilogue>;
using Conv = cutlass::conv::device::ConvUniversalAdapter<ConvKernel>;

auto* _anchor = &cutlass::device_kernel<ConvKernel>;


// ===== COMPILED SASS (sm_90a) =====

	.target	sm_90a

	.elftype	@"ET_EXEC"


//--------------------- .note.nv.tkinfo           --------------------------
	.section	.note.nv.tkinfo,"",@"SHT_NOTE"
	.sectionflags	@"SHF_NOTE_NV_TKINFO"
	.tkinfo
        /*0018*/ 	.word	0x00000002
        /*0030*/ 	.string	""
        /*0030*/ 	.string	"ptxas"
        /*0030*/ 	.string	"Cuda compilation tools, release 13.0, V13.0.88"
        /*0030*/ 	.string	"Build cuda_13.0.r13.0/compiler.36424714_0"
        /*0030*/ 	.string	"-arch sm_90a -m 64 "



//--------------------- .note.nv.cuinfo           --------------------------
	.section	.note.nv.cuinfo,"",@"SHT_NOTE"
	.sectionflags	@"SHF_NOTE_NV_CUINFO"
        /*0018*/ 	.short	0x0002
        /*001a*/ 	.short	0x005a
        /*001c*/ 	.short	0x0082
	.zero		2


//--------------------- .nv.info                  --------------------------
	.section	.nv.info,"",@"SHT_CUDA_INFO"
	.align	4


	//----- nvinfo : EIATTR_REGCOUNT
	.align		4
        /*0000*/ 	.byte	0x04, 0x2f
        /*0002*/ 	.short	(.L_12 - .L_11)
	.align		4
.L_11:
        /*0004*/ 	.word	index@(_ZN7cutlass13device_kernelINS_4conv6kernel13ConvUniversalINS1_16ConvProblemShapeILNS1_8OperatorE2ELi3EEENS1_10collective14CollectiveConvINS1_46MainloopSm90TmaGmmaWarpSpecializedImplicitGemmILS5_2ELi9ELi3EN4cute5tupleIJNSA_1CILi1EEESD_SD_EEENS1_36KernelImplicitTmaWarpSpecializedSm90ELi1EEENSB_IJNSC_ILi64EEENSB_IJNSC_ILi128EEEEEENSB_IJSH_EEEEEENS_6half_tESM_NSA_8TiledMMAINSA_8MMA_AtomIJNSA_4SM904GMMA26MMA_64x128x16_F32F16F16_SSILNSQ_5MajorE1ELSS_1ELNSQ_7ScaleInE1ELST_1EEEEEENSA_6LayoutISE_NSB_IJNSC_ILi0EEESX_SX_EEEEENSB_IJNSA_10UnderscoreES10_S10_EEEEENS7_6detail26Sm90ImplicitGemmTileTraitsINSA_13SM90_TMA_LOADENSA_14ComposedLayoutINSA_7SwizzleILi3ELi4ELi3EEENSA_18smem_ptr_flag_bitsILi16EEENSW_INSB_IJNSB_IJSH_SD_EEENSB_IJNSC_ILi8EEES1C_EEENSB_IJSD_NSC_ILi9EEEEEEEEENSB_IJNSB_IJSD_SX_EEENSB_IJSH_NSC_ILi512EEEEEENSB_IJSX_NSC_ILi4096EEEEEEEEEEEEEvEENS14_INSA_20SM90_TMA_LOAD_IM2COLENS16_IS18_S1A_NSW_INSB_IJNSB_IJSH_NSC_ILi2EEEEEES1D_S1F_EEENSB_IJNSB_IJSD_S1K_EEES1J_NSB_IJSX_NSC_ILi8192EEEEEEEEEEEEEvEEEENS_8epilogue10collective6detail29Sm90TmaWarpSpecializedAdapterINS23_15DefaultEpilogueISM_NSB_IJlNSB_IJSD_lllEEESX_EEES28_NS22_6thread17LinearCombinationISM_Li1EffLNS29_9ScaleType4KindE0ELNS_15FloatRoundStyleE2ESM_EENS_4gemm15EpilogueDefaultEEEEEvvEEEEvNT_6ParamsE)
        /*0008*/ 	.word	0x00000066


	//----- nvinfo : EIATTR_FRAME_SIZE
	.align		4
.L_12:
        /*000c*/ 	.byte	0x04, 0x11
        /*000e*/ 	.short	(.L_14 - .L_13)
	.align		4
.L_13:
        /*0010*/ 	.word	index@(_ZN7cutlass13device_kernelINS_4conv6kernel13ConvUniversalINS1_16ConvProblemShapeILNS1_8OperatorE2ELi3EEENS1_10collective14CollectiveConvINS1_46MainloopSm90TmaGmmaWarpSpecializedImplicitGemmILS5_2ELi9ELi3EN4cute5tupleIJNSA_1CILi1EEESD_SD_EEENS1_36KernelImplicitTmaWarpSpecializedSm90ELi1EEENSB_IJNSC_ILi64EEENSB_IJNSC_ILi128EEEEEENSB_IJSH_EEEEEENS_6half_tESM_NSA_8TiledMMAINSA_8MMA_AtomIJNSA_4SM904GMMA26MMA_64x128x16_F32F16F16_SSILNSQ_5MajorE1ELSS_1ELNSQ_7ScaleInE1ELST_1EEEEEENSA_6LayoutISE_NSB_IJNSC_ILi0EEESX_SX_EEEEENSB_IJNSA_10UnderscoreES10_S10_EEEEENS7_6detail26Sm90ImplicitGemmTileTraitsINSA_13SM90_TMA_LOADENSA_14ComposedLayoutINSA_7SwizzleILi3ELi4ELi3EEENSA_18smem_ptr_flag_bitsILi16EEENSW_INSB_IJNSB_IJSH_SD_EEENSB_IJNSC_ILi8EEES1C_EEENSB_IJSD_NSC_ILi9EEEEEEEEENSB_IJNSB_IJSD_SX_EEENSB_IJSH_NSC_ILi512EEEEEENSB_IJSX_NSC_ILi4096EEEEEEEEEEEEEvEENS14_INSA_20SM90_TMA_LOAD_IM2COLENS16_IS18_S1A_NSW_INSB_IJNSB_IJSH_NSC_ILi2EEEEEES1D_S1F_EEENSB_IJNSB_IJSD_S1K_EEES1J_NSB_IJSX_NSC_ILi8192EEEEEEEEEEEEEvEEEENS_8epilogue10collective6detail29Sm90TmaWarpSpecializedAdapterINS23_15DefaultEpilogueISM_NSB_IJlNSB_IJSD_lllEEESX_EEES28_NS22_6thread17LinearCombinationISM_Li1EffLNS29_9ScaleType4KindE0ELNS_15FloatRoundStyleE2ESM_EENS_4gemm15EpilogueDefaultEEEEEvvEEEEvNT_6ParamsE)
        /*0014*/ 	.word	0x00000000


	//----- nvinfo : EIATTR_MIN_STACK_SIZE
	.align		4
.L_14:
        /*0018*/ 	.byte	0x04, 0x12
        /*001a*/ 	.short	(.L_16 - .L_15)
	.align		4
.L_15:
        /*001c*/ 	.word	index@(_ZN7cutlass13device_kernelINS_4conv6kernel13ConvUniversalINS1_16ConvProblemShapeILNS1_8OperatorE2ELi3EEENS1_10collective14CollectiveConvINS1_46MainloopSm90TmaGmmaWarpSpecializedImplicitGemmILS5_2ELi9ELi3EN4cute5tupleIJNSA_1CILi1EEESD_SD_EEENS1_36KernelImplicitTmaWarpSpecializedSm90ELi1EEENSB_IJNSC_ILi64EEENSB_IJNSC_ILi128EEEEEENSB_IJSH_EEEEEENS_6half_tESM_NSA_8TiledMMAINSA_8MMA_AtomIJNSA_4SM904GMMA26MMA_64x128x16_F32F16F16_SSILNSQ_5MajorE1ELSS_1ELNSQ_7ScaleInE1ELST_1EEEEEENSA_6LayoutISE_NSB_IJNSC_ILi0EEESX_SX_EEEEENSB_IJNSA_10UnderscoreES10_S10_EEEEENS7_6detail26Sm90ImplicitGemmTileTraitsINSA_13SM90_TMA_LOADENSA_14ComposedLayoutINSA_7SwizzleILi3ELi4ELi3EEENSA_18smem_ptr_flag_bitsILi16EEENSW_INSB_IJNSB_IJSH_SD_EEENSB_IJNSC_ILi8EEES1C_EEENSB_IJSD_NSC_ILi9EEEEEEEEENSB_IJNSB_IJSD_SX_EEENSB_IJSH_NSC_ILi512EEEEEENSB_IJSX_NSC_ILi4096EEEEEEEEEEEEEvEENS14_INSA_20SM90_TMA_LOAD_IM2COLENS16_IS18_S1A_NSW_INSB_IJNSB_IJSH_NSC_ILi2EEEEEES1D_S1F_EEENSB_IJNSB_IJSD_S1K_EEES1J_NSB_IJSX_NSC_ILi8192EEEEEEEEEEEEEvEEEENS_8epilogue10collective6detail29Sm90TmaWarpSpecializedAdapterINS23_15DefaultEpilogueISM_NSB_IJlNSB_IJSD_lllEEESX_EEES28_NS22_6thread17LinearCombinationISM_Li1EffLNS29_9ScaleType4KindE0ELNS_15FloatRoundStyleE2ESM_EENS_4gemm15EpilogueDefaultEEEEEvvEEEEvNT_6ParamsE)
        /*0020*/ 	.word	0x00000000
.L_16:


//--------------------- .nv.compat                --------------------------
	.section	.nv.compat,"",@"SHT_CUDA_COMPAT_INFO"
	.align	4
        /*0000*/ 	.byte	0x02, 0x09, 0x01, 0x00, 0x02, 0x02, 0x04, 0x00, 0x02, 0x05, 0x05, 0x00, 0x03, 0x07, 0x01, 0x01
        /*0010*/ 	.byte	0x02, 0x03, 0x01, 0x00, 0x02, 0x06, 0x01, 0x00, 0x04, 0x0b, 0x08, 0x00, 0x00, 0x00, 0x00, 0x00
        /*0020*/ 	.byte	0x00, 0x00, 0x00, 0x00


//--------------------- .nv.info._ZN7cutlass13device_kernelINS_4conv6kernel13ConvUniversalINS1_16ConvProblemShapeILNS1_8OperatorE2ELi3EEENS1_10collective14CollectiveConvINS1_46MainloopSm90TmaGmmaWarpSpecializedImplicitGemmILS5_2ELi9ELi3EN4cute5tupleIJNSA_1CILi1EEESD_SD_EEENS1_36KernelImplicitTmaWarpSpecializedSm90ELi1EEENSB_IJNSC_ILi64EEENSB_IJNSC_ILi128EEEEEENSB_IJSH_EEEEEENS_6half_tESM_NSA_8TiledMMAINSA_8MMA_AtomIJNSA_4SM904GMMA26MMA_64x128x16_F32F16F16_SSILNSQ_5MajorE1ELSS_1ELNSQ_7ScaleInE1ELST_1EEEEEENSA_6LayoutISE_NSB_IJNSC_ILi0EEESX_SX_EEEEENSB_IJNSA_10UnderscoreES10_S10_EEEEENS7_6detail26Sm90ImplicitGemmTileTraitsINSA_13SM90_TMA_LOADENSA_14ComposedLayoutINSA_7SwizzleILi3ELi4ELi3EEENSA_18smem_ptr_flag_bitsILi16EEENSW_INSB_IJNSB_IJSH_SD_EEENSB_IJNSC_ILi8EEES1C_EEENSB_IJSD_NSC_ILi9EEEEEEEEENSB_IJNSB_IJSD_SX_EEENSB_IJSH_NSC_ILi512EEEEEENSB_IJSX_NSC_ILi4096EEEEEEEEEEEEEvEENS14_INSA_20SM90_TMA_LOAD_IM2COLENS16_IS18_S1A_NSW_INSB_IJNSB_IJSH_NSC_ILi2EEEEEES1D_S1F_EEENSB_IJNSB_IJSD_S1K_EEES1J_NSB_IJSX_NSC_ILi8192EEEEEEEEEEEEEvEEEENS_8epilogue10collective6detail29Sm90TmaWarpSpecializedAdapterINS23_15DefaultEpilogueISM_NSB_IJlNSB_IJSD_lllEEESX_EEES28_NS22_6thread17LinearCombinationISM_Li1EffLNS29_9ScaleType4KindE0ELNS_15FloatRoundStyleE2ESM_EENS_4gemm15EpilogueDefaultEEEEEvvEEEEvNT_6ParamsE --------------------------
	.section	.nv.info._ZN7cutlass13device_kernelINS_4conv6kernel13ConvUniversalINS1_16ConvProblemShapeILNS1_8OperatorE2ELi3EEENS1_10collective14CollectiveConvINS1_46MainloopSm90TmaGmmaWarpSpecializedImplicitGemmILS5_2ELi9ELi3EN4cute5tupleIJNSA_1CILi1EEESD_SD_EEENS1_36KernelImplicitTmaWarpSpecializedSm90ELi1EEENSB_IJNSC_ILi64EEENSB_IJNSC_ILi128EEEEEENSB_IJSH_EEEEEENS_6half_tESM_NSA_8TiledMMAINSA_8MMA_AtomIJNSA_4SM904GMMA26MMA_64x128x16_F32F16F16_SSILNSQ_5MajorE1ELSS_1ELNSQ_7ScaleInE1ELST_1EEEEEENSA_6LayoutISE_NSB_IJNSC_ILi0EEESX_SX_EEEEENSB_IJNSA_10UnderscoreES10_S10_EEEEENS7_6detail26Sm90ImplicitGemmTileTraitsINSA_13SM90_TMA_LOADENSA_14ComposedLayoutINSA_7SwizzleILi3ELi4ELi3EEENSA_18smem_ptr_flag_bitsILi16EEENSW_INSB_IJNSB_IJSH_SD_EEENSB_IJNSC_ILi8EEES1C_EEENSB_IJSD_NSC_ILi9EEEEEEEEENSB_IJNSB_IJSD_SX_EEENSB_IJSH_NSC_ILi512EEEEEENSB_IJSX_NSC_ILi4096EEEEEEEEEEEEEvEENS14_INSA_20SM90_TMA_LOAD_IM2COLENS16_IS18_S1A_NSW_INSB_IJNSB_IJSH_NSC_ILi2EEEEEES1D_S1F_EEENSB_IJNSB_IJSD_S1K_EEES1J_NSB_IJSX_NSC_ILi8192EEEEEEEEEEEEEvEEEENS_8epilogue10collective6detail29Sm90TmaWarpSpecializedAdapterINS23_15DefaultEpilogueISM_NSB_IJlNSB_IJSD_lllEEESX_EEES28_NS22_6thread17LinearCombinationISM_Li1EffLNS29_9ScaleType4KindE0ELNS_15FloatRoundStyleE2ESM_EENS_4gemm15EpilogueDefaultEEEEEvvEEEEvNT_6ParamsE,"",@"SHT_CUDA_INFO"
	.sectionflags	@""
	.align	4


	//----- nvinfo : EIATTR_CUDA_API_VERSION
	.align		4
        /*0000*/ 	.byte	0x04, 0x37
        /*0002*/ 	.short	(.L_18 - .L_17)
.L_17:
        /*0004*/ 	.word	0x00000082


	//----- nvinfo : EIATTR_KPARAM_INFO
	.align		4
.L_18:
        /*0008*/ 	.byte	0x04, 0x17
        /*000a*/ 	.short	(.L_20 - .L_19)
.L_19:
        /*000c*/ 	.word	0x00000000
        /*0010*/ 	.short	0x0000
        /*0012*/ 	.short	0x0070
        /*0014*/ 	.byte	0x00, 0xf0, 0x01, 0x10


	//----- nvinfo : EIATTR_SPARSE_MMA_MASK
	.align		4
.L_20:
        /*0018*/ 	.byte	0x03, 0x50
        /*001a*/ 	.short	0x0000


	//----- nvinfo : EIATTR_MAXREG_COUNT
	.align		4
        /*001c*/ 	.byte	0x03, 0x1b
        /*001e*/ 	.short	0x00ff


	//----- nvinfo : EIATTR_NUM_BARRIERS
	.align		4
        /*0020*/ 	.byte	0x02, 0x4c
        /*0022*/ 	.byte	0x01
	.zero		1


	//----- nvinfo : EIATTR_MERCURY_ISA_VERSION
	.align		4
        /*0024*/ 	.byte	0x03, 0x5f
        /*0026*/ 	.short	0x0101


	//----- nvinfo : EIATTR_COOP_GROUP_MASK_REGIDS
	.align		4
        /*0028*/ 	.byte	0x04, 0x29
        /*002a*/ 	.short	(.L_22 - .L_21)


	//   ....[0]....
.L_21:
        /*002c*/ 	.word	0xffffffff


	//   ....[1]....
        /*0030*/ 	.word	0xffffffff


	//   ....[2]....
        /*0034*/ 	.word	0xffffffff


	//----- nvinfo : EIATTR_COOP_GROUP_INSTR_OFFSETS
	.align		4
.L_22:
        /*0038*/ 	.byte	0x04, 0x28
        /*003a*/ 	.short	(.L_24 - .L_23)


	//   ....[0]....
.L_23:
        /*003c*/ 	.word	0x00000060


	//   ....[1]....
        /*0040*/ 	.word	0x00000070


	//   ....[2]....
        /*0044*/ 	.word	0x00000130


	//----- nvinfo : EIATTR_MBARRIER_INSTR_OFFSETS
	.align		4
.L_24:
        /*0048*/ 	.byte	0x04, 0x39
        /*004a*/ 	.short	(.L_26 - .L_25)


	//   ....[0]....
.L_25:
        /*004c*/ 	.word	0x00000270
        /*0050*/ 	.word	0x000000ff
        /*0054*/ 	.word	0x00036000
        /*0058*/ 	.short	0x0100
        /*005a*/ 	.byte	0x08
	.zero		1


	//   ....[1]....
        /*005c*/ 	.word	0x00000280
        /*0060*/ 	.word	0x000000ff
        /*0064*/ 	.word	0x00036048
        /*0068*/ 	.short	0x0100
        /*006a*/ 	.byte	0x08
	.zero		1


	//   ....[2]....
        /*006c*/ 	.word	0x00000290
        /*0070*/ 	.word	0x000000ff
        /*0074*/ 	.word	0x00036008
        /*0078*/ 	.short	0x0100
        /*007a*/ 	.byte	0x08
	.zero		1


	//   ....[3]....
        /*007c*/ 	.word	0x000002a0
        /*0080*/ 	.word	0x000000ff
        /*0084*/ 	.word	0x00036050
        /*0088*/ 	.short	0x0100
        /*008a*/ 	.byte	0x08
	.zero		1


	//   ....[4]....
        /*008c*/ 	.word	0x000002b0
        /*0090*/ 	.word	0x000000ff
        /*0094*/ 	.word	0x00036010
        /*0098*/ 	.short	0x0100
        /*009a*/ 	.byte	0x08
	.zero		1


	//   ....[5]....
        /*009c*/ 	.word	0x000002c0
        /*00a0*/ 	.word	0x000000ff
        /*00a4*/ 	.word	0x00036058
        /*00a8*/ 	.short	0x0100
        /*00aa*/ 	.byte	0x08
	.zero		1


	//   ....[6]....
        /*00ac*/ 	.word	0x000002d0
        /*00b0*/ 	.word	0x000000ff
        /*00b4*/ 	.word	0x00036018
        /*00b8*/ 	.short	0x0100
        /*00ba*/ 	.byte	0x08
	.zero		1


	//   ....[7]....
        /*00bc*/ 	.word	0x000002e0
        /*00c0*/ 	.word	0x000000ff
        /*00c4*/ 	.word	0x00036060
        /*00c8*/ 	.short	0x0100
        /*00ca*/ 	.byte	0x08
	.zero		1


	//   ....[8]....
        /*00cc*/ 	.word	0x000002f0
        /*00d0*/ 	.word	0x000000ff
        /*00d4*/ 	.word	0x00036020
        /*00d8*/ 	.short	0x0100
        /*00da*/ 	.byte	0x08
	.zero		1


	//   ....[9]....
        /*00dc*/ 	.word	0x00000300
        /*00e0*/ 	.word	0x000000ff
        /*00e4*/ 	.word	0x00036068
        /*00e8*/ 	.short	0x0100
        /*00ea*/ 	.byte	0x08
	.zero		1


	//   ....[10]....
        /*00ec*/ 	.word	0x00000310
        /*00f0*/ 	.word	0x000000ff
        /*00f4*/ 	.word	0x00036028
        /*00f8*/ 	.short	0x0100
        /*00fa*/ 	.byte	0x08
	.zero		1


	//   ....[11]....
        /*00fc*/ 	.word	0x00000320
        /*0100*/ 	.word	0x000000ff
        /*0104*/ 	.word	0x00036070
        /*0108*/ 	.short	0x0100
        /*010a*/ 	.byte	0x08
	.zero		1


	//   ....[12]....
        /*010c*/ 	.word	0x00000330
        /*0110*/ 	.word	0x000000ff
        /*0114*/ 	.word	0x00036030
        /*0118*/ 	.short	0x0100
        /*011a*/ 	.byte	0x08
	.zero		1


	//   ....[13]....
        /*011c*/ 	.word	0x00000340
        /*0120*/ 	.word	0x000000ff
        /*0124*/ 	.word	0x00036078
        /*0128*/ 	.short	0x0100
        /*012a*/ 	.byte	0x08
	.zero		1


	//   ....[14]....
        /*012c*/ 	.word	0x00000350
        /*0130*/ 	.word	0x000000ff
        /*0134*/ 	.word	0x00036038
        /*0138*/ 	.short	0x0100
        /*013a*/ 	.byte	0x08
	.zero		1


	//   ....[15]....
        /*013c*/ 	.word	0x00000360
        /*0140*/ 	.word	0x000000ff
        /*0144*/ 	.word	0x00036080
        /*0148*/ 	.short	0x0100
        /*014a*/ 	.byte	0x08
	.zero		1


	//   ....[16]....
        /*014c*/ 	.word	0x00000370
        /*0150*/ 	.word	0x000000ff
        /*0154*/ 	.word	0x00036040
        /*0158*/ 	.short	0x0100
        /*015a*/ 	.byte	0x08
	.zero		1


	//   ....[17]....
        /*015c*/ 	.word	0x00000380
        /*0160*/ 	.word	0x000000ff
        /*0164*/ 	.word	0x00036088
        /*0168*/ 	.short	0x0100
        /*016a*/ 	.byte	0x08
	.zero		1


	//   ....[18]....
        /*016c*/ 	.word	0x00000f90
        /*0170*/ 	.word	0x00000004
        /*0174*/ 	.word	0x00036000
        /*0178*/ 	.short	0x010a
        /*017a*/ 	.byte	0x3f
	.zero		1


	//   ....[19]....
        /*017c*/ 	.word	0x00001310
        /*0180*/ 	.word	0x00000008
        /*0184*/ 	.word	0x00036000
        /*0188*/ 	.short	0x010a
        /*018a*/ 	.byte	0x3f
	.zero		1


	//   ....[20]....
        /*018c*/ 	.word	0x00001530
        /*0190*/ 	.word	0x000000ff
        /*0194*/ 	.word	0x00000000
        /*0198*/ 	.short	0x0101
        /*019a*/ 	.byte	0x06
	.zero		1


	//   ....[21]....
        /*019c*/ 	.word	0x00001740
        /*01a0*/ 	.word	0x00000003
        /*01a4*/ 	.word	0x00000000
        /*01a8*/ 	.short	0x0101
        /*01aa*/ 	.byte	0x3f
	.zero		1


	//   ....[22]....
        /*01ac*/ 	.word	0x000062c0
        /*01b0*/ 	.word	0x00000005
        /*01b4*/ 	.word	0x00036048
        /*01b8*/ 	.short	0x010a
        /*01ba*/ 	.byte	0x3f
	.zero		1


	//   ....[23]....
        /*01bc*/ 	.word	0x00006ad0
        /*01c0*/ 	.word	0x00000004
        /*01c4*/ 	.word	0x00000000
        /*01c8*/ 	.short	0x010a
        /*01ca*/ 	.byte	0x3f
	.zero		1


	//   ....[24]....
        /*01cc*/ 	.word	0x00006b80
        /*01d0*/ 	.word	0x00000000
        /*01d4*/ 	.word	0x00000000
        /*01d8*/ 	.short	0x010a
        /*01da*/ 	.byte	0x3f
	.zero		1


	//   ....[25]....
        /*01dc*/ 	.word	0x00006c30
        /*01e0*/ 	.word	0x00000000
        /*01e4*/ 	.word	0x00000000
        /*01e8*/ 	.short	0x010a
        /*01ea*/ 	.byte	0x3f
	.zero		1


	//   ....[26]....
        /*01ec*/ 	.word	0x00006ce0
        /*01f0*/ 	.word	0x00000000
        /*01f4*/ 	.word	0x00000000
        /*01f8*/ 	.short	0x010a
        /*01fa*/ 	.byte	0x3f
	.zero		1


	//   ....[27]....
        /*01fc*/ 	.word	0x00006d90
        /*0200*/ 	.word	0x00000000
        /*0204*/ 	.word	0x00000000
        /*0208*/ 	.short	0x010a
        /*020a*/ 	.byte	0x3f
	.zero		1


	//   ....[28]....
        /*020c*/ 	.word	0x00006e40
        /*0210*/ 	.word	0x00000000
        /*0214*/ 	.word	0x00000000
        /*0218*/ 	.short	0x010a
        /*021a*/ 	.byte	0x3f
	.zero		1


	//   ....[29]....
        /*021c*/ 	.word	0x00006ef0
        /*0220*/ 	.word	0x00000000
        /*0224*/ 	.word	0x00000000
        /*0228*/ 	.short	0x010a
        /*022a*/ 	.byte	0x3f
	.zero		1


	//   ....[30]....
        /*022c*/ 	.word	0x00006fa0
        /*0230*/ 	.word	0x00000000
        /*0234*/ 	.word	0x00000000
        /*0238*/ 	.short	0x010a
        /*023a*/ 	.byte	0x3f
	.zero		1


	//   ....[31]....
        /*023c*/ 	.word	0x00007050
        /*0240*/ 	.word	0x00000002
        /*0244*/ 	.word	0x00000000
        /*0248*/ 	.short	0x010a
        /*024a*/ 	.byte	0x3f
	.zero		1


	//----- nvinfo : EIATTR_NUM_MBARRIERS
	.align		4
.L_26:
        /*024c*/ 	.byte	0x03, 0x38
        /*024e*/ 	.short	0x0012


	//----- nvinfo : EIATTR_EXIT_INSTR_OFFSETS
	.align		4
        /*0250*/ 	.byte	0x04, 0x1c
        /*0252*/ 	.short	(.L_28 - .L_27)


	//   ....[0]....
.L_27:
        /*0254*/ 	.word	0x00000cc0


	//   ....[1]....
        /*0258*/ 	.word	0x00001910


	//   ....[2]....
        /*025c*/ 	.word	0x000019f0


	//   ....[3]....
        /*0260*/ 	.word	0x00001ae0


	//   ....[4]....
        /*0264*/ 	.word	0x00004df0


	//   ....[5]....
        /*0268*/ 	.word	0x00004e20


	//   ....[6]....
        /*026c*/ 	.word	0x00006070


	//   ....[7]....
        /*0270*/ 	.word	0x000060a0


	//   ....[8]....
        /*0274*/ 	.word	0x000060c0


	//   ....[9]....
        /*0278*/ 	.word	0x000069c0


	//   ....[10]....
        /*027c*/ 	.word	0x00007080


	//----- nvinfo : EIATTR_MAX_THREADS
	.align		4
.L_28:
        /*0280*/ 	.byte	0x04, 0x05
        /*0282*/ 	.short	(.L_30 - .L_29)
.L_29:
        /*0284*/ 	.word	0x00000100
        /*0288*/ 	.word	0x00000001
        /*028c*/ 	.word	0x00000001


	//----- nvinfo : EIATTR_CRS_STACK_SIZE
	.align		4
.L_30:
        /*0290*/ 	.byte	0x04, 0x1e
        /*0292*/ 	.short	(.L_32 - .L_31)
.L_31:
        /*0294*/ 	.word	0x00000000


	//----- nvinfo : EIATTR_CBANK_PARAM_SIZE
	.align		4
.L_32:
        /*0298*/ 	.byte	0x03, 0x19
        /*029a*/ 	.short	0x0470


	//----- nvinfo : EIATTR_PARAM_CBANK
	.align		4
        /*029c*/ 	.byte	0x04, 0x0a
        /*029e*/ 	.short	(.L_34 - .L_33)
	.align		4
.L_33:
        /*02a0*/ 	.word	index@(.nv.constant0._ZN7cutlass13device_kernelINS_4conv6kernel13ConvUniversalINS1_16ConvProblemShapeILNS1_8OperatorE2ELi3EEENS1_10collective14CollectiveConvINS1_46MainloopSm90TmaGmmaWarpSpecializedImplicitGemmILS5_2ELi9ELi3EN4cute5tupleIJNSA_1CILi1EEESD_SD_EEENS1_36KernelImplicitTmaWarpSpecializedSm90ELi1EEENSB_IJNSC_ILi64EEENSB_IJNSC_ILi128EEEEEENSB_IJSH_EEEEEENS_6half_tESM_NSA_8TiledMMAINSA_8MMA_AtomIJNSA_4SM904GMMA26MMA_64x128x16_F32F16F16_SSILNSQ_5MajorE1ELSS_1ELNSQ_7ScaleInE1ELST_1EEEEEENSA_6LayoutISE_NSB_IJNSC_ILi0EEESX_SX_EEEEENSB_IJNSA_10UnderscoreES10_S10_EEEEENS7_6detail26Sm90ImplicitGemmTileTraitsINSA_13SM90_TMA_LOADENSA_14ComposedLayoutINSA_7SwizzleILi3ELi4ELi3EEENSA_18smem_ptr_flag_bitsILi16EEENSW_INSB_IJNSB_IJSH_SD_EEENSB_IJNSC_ILi8EEES1C_EEENSB_IJSD_NSC_ILi9EEEEEEEEENSB_IJNSB_IJSD_SX_EEENSB_IJSH_NSC_ILi512EEEEEENSB_IJSX_NSC_ILi4096EEEEEEEEEEEEEvEENS14_INSA_20SM90_TMA_LOAD_IM2COLENS16_IS18_S1A_NSW_INSB_IJNSB_IJSH_NSC_ILi2EEEEEES1D_S1F_EEENSB_IJNSB_IJSD_S1K_EEES1J_NSB_IJSX_NSC_ILi8192EEEEEEEEEEEEEvEEEENS_8epilogue10collective6detail29Sm90TmaWarpSpecializedAdapterINS23_15DefaultEpilogueISM_NSB_IJlNSB_IJSD_lllEEESX_EEES28_NS22_6thread17LinearCombinationISM_Li1EffLNS29_9ScaleType4KindE0ELNS_15FloatRoundStyleE2ESM_EENS_4gemm15EpilogueDefaultEEEEEvvEEEEvNT_6ParamsE)
        /*02a4*/ 	.short	0x0210
        /*02a6*/ 	.short	0x0470


	//----- nvinfo : EIATTR_SW_WAR
	.align		4
.L_34:
        /*02a8*/ 	.byte	0x04, 0x36
        /*02aa*/ 	.short	(.L_36 - .L_35)
.L_35:
        /*02ac*/ 	.word	0x00000008
.L_36:


//--------------------- .nv.callgraph             --------------------------
	.section	.nv.callgraph,"",@"SHT_CUDA_CALLGRAPH"
	.align	4
	.sectionentsize	8
	.align		4
        /*0000*/ 	.word	0x00000000
	.align		4
        /*0004*/ 	.word	0xffffffff
	.align		4
        /*0008*/ 	.word	0x00000000
	.align		4
        /*000c*/ 	.word	0xfffffffe
	.align		4
        /*0010*/ 	.word	0x00000000
	.align		4
        /*0014*/ 	.word	0xfffffffd
	.align		4
        /*0018*/ 	.word	0x00000000
	.align		4
        /*001c*/ 	.word	0xfffffffc


//--------------------- .nv.constant4             --------------------------
	.section	.nv.constant4,"a",@progbits
	.align	8
	.align		8
.nv.constant4:
        /*0000*/ 	.dword	_ZN39_INTERNAL_63303b5c_4_k_cu_4faf9505_27884cuda3std3__45__cpo5beginE
	.align		8
        /*0008*/ 	.dword	_ZN39_INTERNAL_63303b5c_4_k_cu_4faf9505_27884cuda3std3__45__cpo3endE
	.align		8
        /*0010*/ 	.dword	_ZN39_INTERNAL_63303b5c_4_k_cu_4faf9505_27884cuda3std3__45__cpo6cbeginE
	.align		8
        /*0018*/ 	.dword	_ZN39_INTERNAL_63303b5c_4_k_cu_4faf9505_27884cuda3std3__45__cpo4cendE
	.align		8
        /*0020*/ 	.dword	_ZN39_INTERNAL_63303b5c_4_k_cu_4faf9505_27884cuda3std3__441_GLOBAL__N__63303b5c_4_k_cu_4faf9505_27886ignoreE
	.align		8
        /*0028*/ 	.dword	_ZN39_INTERNAL_63303b5c_4_k_cu_4faf9505_27884cuda3std3__419piecewise_constructE
	.align		8
        /*0030*/ 	.dword	_ZN39_INTERNAL_63303b5c_4_k_cu_4faf9505_27884cuda3std3__48in_placeE
	.align		8
        /*0038*/ 	.dword	_ZN39_INTERNAL_63303b5c_4_k_cu_4faf9505_27884cuda3std6ranges3__45__cpo4swapE
	.align		8
        /*0040*/ 	.dword	_ZN39_INTERNAL_63303b5c_4_k_cu_4faf9505_27884cuda3std6ranges3__45__cpo9iter_moveE
	.align		8
        /*0048*/ 	.dword	_ZN39_INTERNAL_63303b5c_4_k_cu_4faf9505_27884cute7productE
	.align		8
        /*0050*/ 	.dword	_ZN39_INTERNAL_63303b5c_4_k_cu_4faf9505_27884cute1_E


//--------------------- .text._ZN7cutlass13device_kernelINS_4conv6kernel13ConvUniversalINS1_16ConvProblemShapeILNS1_8OperatorE2ELi3EEENS1_10collective14CollectiveConvINS1_46MainloopSm90TmaGmmaWarpSpecializedImplicitGemmILS5_2ELi9ELi3EN4cute5tupleIJNSA_1CILi1EEESD_SD_EEENS1_36KernelImplicitTmaWarpSpecializedSm90ELi1EEENSB_IJNSC_ILi64EEENSB_IJNSC_ILi128EEEEEENSB_IJSH_EEEEEENS_6half_tESM_NSA_8TiledMMAINSA_8MMA_AtomIJNSA_4SM904GMMA26MMA_64x128x16_F32F16F16_SSILNSQ_5MajorE1ELSS_1ELNSQ_7ScaleInE1ELST_1EEEEEENSA_6LayoutISE_NSB_IJNSC_ILi0EEESX_SX_EEEEENSB_IJNSA_10UnderscoreES10_S10_EEEEENS7_6detail26Sm90ImplicitGemmTileTraitsINSA_13SM90_TMA_LOADENSA_14ComposedLayoutINSA_7SwizzleILi3ELi4ELi3EEENSA_18smem_ptr_flag_bitsILi16EEENSW_INSB_IJNSB_IJSH_SD_EEENSB_IJNSC_ILi8EEES1C_EEENSB_IJSD_NSC_ILi9EEEEEEEEENSB_IJNSB_IJSD_SX_EEENSB_IJSH_NSC_ILi512EEEEEENSB_IJSX_NSC_ILi4096EEEEEEEEEEEEEvEENS14_INSA_20SM90_TMA_LOAD_IM2COLENS16_IS18_S1A_NSW_INSB_IJNSB_IJSH_NSC_ILi2EEEEEES1D_S1F_EEENSB_IJNSB_IJSD_S1K_EEES1J_NSB_IJSX_NSC_ILi8192EEEEEEEEEEEEEvEEEENS_8epilogue10collective6detail29Sm90TmaWarpSpecializedAdapterINS23_15DefaultEpilogueISM_NSB_IJlNSB_IJSD_lllEEESX_EEES28_NS22_6thread17LinearCombinationISM_Li1EffLNS29_9ScaleType4KindE0ELNS_15FloatRoundStyleE2ESM_EENS_4gemm15EpilogueDefaultEEEEEvvEEEEvNT_6ParamsE --------------------------
	.section	.text._ZN7cutlass13device_kernelINS_4conv6kernel13ConvUniversalINS1_16ConvProblemShapeILNS1_8OperatorE2ELi3EEENS1_10collective14CollectiveConvINS1_46MainloopSm90TmaGmmaWarpSpecializedImplicitGemmILS5_2ELi9ELi3EN4cute5tupleIJNSA_1CILi1EEESD_SD_EEENS1_36KernelImplicitTmaWarpSpecializedSm90ELi1EEENSB_IJNSC_ILi64EEENSB_IJNSC_ILi128EEEEEENSB_IJSH_EEEEEENS_6half_tESM_NSA_8TiledMMAINSA_8MMA_AtomIJNSA_4SM904GMMA26MMA_64x128x16_F32F16F16_SSILNSQ_5MajorE1ELSS_1ELNSQ_7ScaleInE1ELST_1EEEEEENSA_6LayoutISE_NSB_IJNSC_ILi0EEESX_SX_EEEEENSB_IJNSA_10UnderscoreES10_S10_EEEEENS7_6detail26Sm90ImplicitGemmTileTraitsINSA_13SM90_TMA_LOADENSA_14ComposedLayoutINSA_7SwizzleILi3ELi4ELi3EEENSA_18smem_ptr_flag_bitsILi16EEENSW_INSB_IJNSB_IJSH_SD_EEENSB_IJNSC_ILi8EEES1C_EEENSB_IJSD_NSC_ILi9EEEEEEEEENSB_IJNSB_IJSD_SX_EEENSB_IJSH_NSC_ILi512EEEEEENSB_IJSX_NSC_ILi4096EEEEEEEEEEEEEvEENS14_INSA_20SM90_TMA_LOAD_IM2COLENS16_IS18_S1A_NSW_INSB_IJNSB_IJSH_NSC_ILi2EEEEEES1D_S1F_EEENSB_IJNSB_IJSD_S1K_EEES1J_NSB_IJSX_NSC_ILi8192EEEEEEEEEEEEEvEEEENS_8epilogue10collective6detail29Sm90TmaWarpSpecializedAdapterINS23_15DefaultEpilogueISM_NSB_IJlNSB_IJSD_lllEEESX_EEES28_NS22_6thread17LinearCombinationISM_Li1EffLNS29_9ScaleType4KindE0ELNS_15FloatRoundStyleE2ESM_EENS_4gemm15EpilogueDefaultEEEEEvvEEEEvNT_6ParamsE,"ax",@progbits
	.align	128
.text._ZN7cutlass13device_kernelINS_4conv6kernel13ConvUniversalINS1_16ConvProblemShapeILNS1_8OperatorE2ELi3EEENS1_10collective14CollectiveConvINS1_46MainloopSm90TmaGmmaWarpSpecializedImplicitGemmILS5_2ELi9ELi3EN4cute5tupleIJNSA_1CILi1EEESD_SD_EEENS1_36KernelImplicitTmaWarpSpecializedSm90ELi1EEENSB_IJNSC_ILi64EEENSB_IJNSC_ILi128EEEEEENSB_IJSH_EEEEEENS_6half_tESM_NSA_8TiledMMAINSA_8MMA_AtomIJNSA_4SM904GMMA26MMA_64x128x16_F32F16F16_SSILNSQ_5MajorE1ELSS_1ELNSQ_7ScaleInE1ELST_1EEEEEENSA_6LayoutISE_NSB_IJNSC_ILi0EEESX_SX_EEEEENSB_IJNSA_10UnderscoreES10_S10_EEEEENS7_6detail26Sm90ImplicitGemmTileTraitsINSA_13SM90_TMA_LOADENSA_14ComposedLayoutINSA_7SwizzleILi3ELi4ELi3EEENSA_18smem_ptr_flag_bitsILi16EEENSW_INSB_IJNSB_IJSH_SD_EEENSB_IJNSC_ILi8EEES1C_EEENSB_IJSD_NSC_ILi9EEEEEEEEENSB_IJNSB_IJSD_SX_EEENSB_IJSH_NSC_ILi512EEEEEENSB_IJSX_NSC_ILi4096EEEEEEEEEEEEEvEENS14_INSA_20SM90_TMA_LOAD_IM2COLENS16_IS18_S1A_NSW_INSB_IJNSB_IJSH_NSC_ILi2EEEEEES1D_S1F_EEENSB_IJNSB_IJSD_S1K_EEES1J_NSB_IJSX_NSC_ILi8192EEEEEEEEEEEEEvEEEENS_8epilogue10collective6detail29Sm90TmaWarpSpecializedAdapterINS23_15DefaultEpilogueISM_NSB_IJlNSB_IJSD_lllEEESX_EEES28_NS22_6thread17LinearCombinationISM_Li1EffLNS29_9ScaleType4KindE0ELNS_15FloatRoundStyleE2ESM_EENS_4gemm15EpilogueDefaultEEEEEvvEEEEvNT_6ParamsE:
        .type           _ZN7cutlass13device_kernelINS_4conv6kernel13ConvUniversalINS1_16ConvProblemShapeILNS1_8OperatorE2ELi3EEENS1_10collective14CollectiveConvINS1_46MainloopSm90TmaGmmaWarpSpecializedImplicitGemmILS5_2ELi9ELi3EN4cute5tupleIJNSA_1CILi1EEESD_SD_EEENS1_36KernelImplicitTmaWarpSpecializedSm90ELi1EEENSB_IJNSC_ILi64EEENSB_IJNSC_ILi128EEEEEENSB_IJSH_EEEEEENS_6half_tESM_NSA_8TiledMMAINSA_8MMA_AtomIJNSA_4SM904GMMA26MMA_64x128x16_F32F16F16_SSILNSQ_5MajorE1ELSS_1ELNSQ_7ScaleInE1ELST_1EEEEEENSA_6LayoutISE_NSB_IJNSC_ILi0EEESX_SX_EEEEENSB_IJNSA_10UnderscoreES10_S10_EEEEENS7_6detail26Sm90ImplicitGemmTileTraitsINSA_13SM90_TMA_LOADENSA_14ComposedLayoutINSA_7SwizzleILi3ELi4ELi3EEENSA_18smem_ptr_flag_bitsILi16EEENSW_INSB_IJNSB_IJSH_SD_EEENSB_IJNSC_ILi8EEES1C_EEENSB_IJSD_NSC_ILi9EEEEEEEEENSB_IJNSB_IJSD_SX_EEENSB_IJSH_NSC_ILi512EEEEEENSB_IJSX_NSC_ILi4096EEEEEEEEEEEEEvEENS14_INSA_20SM90_TMA_LOAD_IM2COLENS16_IS18_S1A_NSW_INSB_IJNSB_IJSH_NSC_ILi2EEEEEES1D_S1F_EEENSB_IJNSB_IJSD_S1K_EEES1J_NSB_IJSX_NSC_ILi8192EEEEEEEEEEEEEvEEEENS_8epilogue10collective6detail29Sm90TmaWarpSpecializedAdapterINS23_15DefaultEpilogueISM_NSB_IJlNSB_IJSD_lllEEESX_EEES28_NS22_6thread17LinearCombinationISM_Li1EffLNS29_9ScaleType4KindE0ELNS_15FloatRoundStyleE2ESM_EENS_4gemm15EpilogueDefaultEEEEEvvEEEEvNT_6ParamsE,@function
        .size           _ZN7cutlass13device_kernelINS_4conv6kernel13ConvUniversalINS1_16ConvProblemShapeILNS1_8OperatorE2ELi3EEENS1_10collective14CollectiveConvINS1_46MainloopSm90TmaGmmaWarpSpecializedImplicitGemmILS5_2ELi9ELi3EN4cute5tupleIJNSA_1CILi1EEESD_SD_EEENS1_36KernelImplicitTmaWarpSpecializedSm90ELi1EEENSB_IJNSC_ILi64EEENSB_IJNSC_ILi128EEEEEENSB_IJSH_EEEEEENS_6half_tESM_NSA_8TiledMMAINSA_8MMA_AtomIJNSA_4SM904GMMA26MMA_64x128x16_F32F16F16_SSILNSQ_5MajorE1ELSS_1ELNSQ_7ScaleInE1ELST_1EEEEEENSA_6LayoutISE_NSB_IJNSC_ILi0EEESX_SX_EEEEENSB_IJNSA_10UnderscoreES10_S10_EEEEENS7_6detail26Sm90ImplicitGemmTileTraitsINSA_13SM90_TMA_LOADENSA_14ComposedLayoutINSA_7SwizzleILi3ELi4ELi3EEENSA_18smem_ptr_flag_bitsILi16EEENSW_INSB_IJNSB_IJSH_SD_EEENSB_IJNSC_ILi8EEES1C_EEENSB_IJSD_NSC_ILi9EEEEEEEEENSB_IJNSB_IJSD_SX_EEENSB_IJSH_NSC_ILi512EEEEEENSB_IJSX_NSC_ILi4096EEEEEEEEEEEEEvEENS14_INSA_20SM90_TMA_LOAD_IM2COLENS16_IS18_S1A_NSW_INSB_IJNSB_IJSH_NSC_ILi2EEEEEES1D_S1F_EEENSB_IJNSB_IJSD_S1K_EEES1J_NSB_IJSX_NSC_ILi8192EEEEEEEEEEEEEvEEEENS_8epilogue10collective6detail29Sm90TmaWarpSpecializedAdapterINS23_15DefaultEpilogueISM_NSB_IJlNSB_IJSD_lllEEESX_EEES28_NS22_6thread17LinearCombinationISM_Li1EffLNS29_9ScaleType4KindE0ELNS_15FloatRoundStyleE2ESM_EENS_4gemm15EpilogueDefaultEEEEEvvEEEEvNT_6ParamsE,(.L_x_163 - _ZN7cutlass13device_kernelINS_4conv6kernel13ConvUniversalINS1_16ConvProblemShapeILNS1_8OperatorE2ELi3EEENS1_10collective14CollectiveConvINS1_46MainloopSm90TmaGmmaWarpSpecializedImplicitGemmILS5_2ELi9ELi3EN4cute5tupleIJNSA_1CILi1EEESD_SD_EEENS1_36KernelImplicitTmaWarpSpecializedSm90ELi1EEENSB_IJNSC_ILi64EEENSB_IJNSC_ILi128EEEEEENSB_IJSH_EEEEEENS_6half_tESM_NSA_8TiledMMAINSA_8MMA_AtomIJNSA_4SM904GMMA26MMA_64x128x16_F32F16F16_SSILNSQ_5MajorE1ELSS_1ELNSQ_7ScaleInE1ELST_1EEEEEENSA_6LayoutISE_NSB_IJNSC_ILi0EEESX_SX_EEEEENSB_IJNSA_10UnderscoreES10_S10_EEEEENS7_6detail26Sm90ImplicitGemmTileTraitsINSA_13SM90_TMA_LOADENSA_14ComposedLayoutINSA_7SwizzleILi3ELi4ELi3EEENSA_18smem_ptr_flag_bitsILi16EEENSW_INSB_IJNSB_IJSH_SD_EEENSB_IJNSC_ILi8EEES1C_EEENSB_IJSD_NSC_ILi9EEEEEEEEENSB_IJNSB_IJSD_SX_EEENSB_IJSH_NSC_ILi512EEEEEENSB_IJSX_NSC_ILi4096EEEEEEEEEEEEEvEENS14_INSA_20SM90_TMA_LOAD_IM2COLENS16_IS18_S1A_NSW_INSB_IJNSB_IJSH_NSC_ILi2EEEEEES1D_S1F_EEENSB_IJNSB_IJSD_S1K_EEES1J_NSB_IJSX_NSC_ILi8192EEEEEEEEEEEEEvEEEENS_8epilogue10collective6detail29Sm90TmaWarpSpecializedAdapterINS23_15DefaultEpilogueISM_NSB_IJlNSB_IJSD_lllEEESX_EEES28_NS22_6thread17LinearCombinationISM_Li1EffLNS29_9ScaleType4KindE0ELNS_15FloatRoundStyleE2ESM_EENS_4gemm15EpilogueDefaultEEEEEvvEEEEvNT_6ParamsE)
        .other          _ZN7cutlass13device_kernelINS_4conv6kernel13ConvUniversalINS1_16ConvProblemShapeILNS1_8OperatorE2ELi3EEENS1_10collective14CollectiveConvINS1_46MainloopSm90TmaGmmaWarpSpecializedImplicitGemmILS5_2ELi9ELi3EN4cute5tupleIJNSA_1CILi1EEESD_SD_EEENS1_36KernelImplicitTmaWarpSpecializedSm90ELi1EEENSB_IJNSC_ILi64EEENSB_IJNSC_ILi128EEEEEENSB_IJSH_EEEEEENS_6half_tESM_NSA_8TiledMMAINSA_8MMA_AtomIJNSA_4SM904GMMA26MMA_64x128x16_F32F16F16_SSILNSQ_5MajorE1ELSS_1ELNSQ_7ScaleInE1ELST_1EEEEEENSA_6LayoutISE_NSB_IJNSC_ILi0EEESX_SX_EEEEENSB_IJNSA_10UnderscoreES10_S10_EEEEENS7_6detail26Sm90ImplicitGemmTileTraitsINSA_13SM90_TMA_LOADENSA_14ComposedLayoutINSA_7SwizzleILi3ELi4ELi3EEENSA_18smem_ptr_flag_bitsILi16EEENSW_INSB_IJNSB_IJSH_SD_EEENSB_IJNSC_ILi8EEES1C_EEENSB_IJSD_NSC_ILi9EEEEEEEEENSB_IJNSB_IJSD_SX_EEENSB_IJSH_NSC_ILi512EEEEEENSB_IJSX_NSC_ILi4096EEEEEEEEEEEEEvEENS14_INSA_20SM90_TMA_LOAD_IM2COLENS16_IS18_S1A_NSW_INSB_IJNSB_IJSH_NSC_ILi2EEEEEES1D_S1F_EEENSB_IJNSB_IJSD_S1K_EEES1J_NSB_IJSX_NSC_ILi8192EEEEEEEEEEEEEvEEEENS_8epilogue10collective6detail29Sm90TmaWarpSpecializedAdapterINS23_15DefaultEpilogueISM_NSB_IJlNSB_IJSD_lllEEESX_EEES28_NS22_6thread17LinearCombinationISM_Li1EffLNS29_9ScaleType4KindE0ELNS_15FloatRoundStyleE2ESM_EENS_4gemm15EpilogueDefaultEEEEEvvEEEEvNT_6ParamsE,@"STO_CUDA_ENTRY STV_DEFAULT"
_ZN7cutlass13device_kernelINS_4conv6kernel13ConvUniversalINS1_16ConvProblemShapeILNS1_8OperatorE2ELi3EEENS1_10collective14CollectiveConvINS1_46MainloopSm90TmaGmmaWarpSpecializedImplicitGemmILS5_2ELi9ELi3EN4cute5tupleIJNSA_1CILi1EEESD_SD_EEENS1_36KernelImplicitTmaWarpSpecializedSm90ELi1EEENSB_IJNSC_ILi64EEENSB_IJNSC_ILi128EEEEEENSB_IJSH_EEEEEENS_6half_tESM_NSA_8TiledMMAINSA_8MMA_AtomIJNSA_4SM904GMMA26MMA_64x128x16_F32F16F16_SSILNSQ_5MajorE1ELSS_1ELNSQ_7ScaleInE1ELST_1EEEEEENSA_6LayoutISE_NSB_IJNSC_ILi0EEESX_SX_EEEEENSB_IJNSA_10UnderscoreES10_S10_EEEEENS7_6detail26Sm90ImplicitGemmTileTraitsINSA_13SM90_TMA_LOADENSA_14ComposedLayoutINSA_7SwizzleILi3ELi4ELi3EEENSA_18smem_ptr_flag_bitsILi16EEENSW_INSB_IJNSB_IJSH_SD_EEENSB_IJNSC_ILi8EEES1C_EEENSB_IJSD_NSC_ILi9EEEEEEEEENSB_IJNSB_IJSD_SX_EEENSB_IJSH_NSC_ILi512EEEEEENSB_IJSX_NSC_ILi4096EEEEEEEEEEEEEvEENS14_INSA_20SM90_TMA_LOAD_IM2COLENS16_IS18_S1A_NSW_INSB_IJNSB_IJSH_NSC_ILi2EEEEEES1D_S1F_EEENSB_IJNSB_IJSD_S1K_EEES1J_NSB_IJSX_NSC_ILi8192EEEEEEEEEEEEEvEEEENS_8epilogue10collective6detail29Sm90TmaWarpSpecializedAdapterINS23_15DefaultEpilogueISM_NSB_IJlNSB_IJSD_lllEEESX_EEES28_NS22_6thread17LinearCombinationISM_Li1EffLNS29_9ScaleType4KindE0ELNS_15FloatRoundStyleE2ESM_EENS_4gemm15EpilogueDefaultEEEEEvvEEEEvNT_6ParamsE:
[----:B------:R-:W-:Y:S01]  /*0000*/  LDC R1, c[0x0][0x28] ;  /* 0x00000a00ff017b82 */ /* 0x000fe20000000800 */
[----:B------:R-:W0:Y:S01]  /*0010*/  S2R R13, SR_TID.X ;  /* 0x00000000000d7919 */ /* 0x000e220000002100 */
[----:B------:R-:W-:Y:S01]  /*0020*/  ELECT P0, URZ, PT ;  /* 0x00000000003f782f */ /* 0x000fe20003800000 */
[----:B------:R-:W-:Y:S01]  /*0030*/  BSSY B0, `(.L_x_0) ;  /* 0x000000f000007945 */ /* 0x000fe20003800000 */
[--C-:B0-----:R-:W-:Y:S02]  /*0040*/  SHF.R.U32.HI R0, RZ, 0x5, R13.reuse ;  /* 0x00000005ff007819 */ /* 0x101fe4000001160d */
[----:B------:R-:W-:-:S03]  /*0050*/  SHF.R.U32.HI R3, RZ, 0x7, R13 ;  /* 0x00000007ff037819 */ /* 0x000fc6000001160d */
[----:B------:R-:W0:Y:S04]  /*0060*/  SHFL.IDX PT, R2, R0, RZ, 0x1f ;  /* 0x00001fff00027589 */ /* 0x000e2800000e0000 */
[----:B------:R1:W2:Y:S01]  /*0070*/  SHFL.IDX PT, R8, R3, RZ, 0x1f ;  /* 0x00001fff03087589 */ /* 0x0002a200000e0000 */
[----:B0-----:R-:W-:-:S13]  /*0080*/  ISETP.NE.OR P0, PT, R2, RZ, !P0 ;  /* 0x000000ff0200720c */ /* 0x001fda0004705670 */
[----:B-12---:R-:W-:Y:S05]  /*0090*/  @P0 BRA `(.L_x_1) ;  /* 0x0000000000200947 */ /* 0x006fea0003800000 */
[----:B------:R-:W-:Y:S02]  /*00a0*/  ULDC.64 UR4, c[0x0][0x198] ;  /* 0x0000660000047ab9 */ /* 0x000fe40000000a00 */
[----:B------:R-:W-:Y:S02]  /*00b0*/  UIADD3 UR6, UP0, UR4, 0xf0, URZ ;  /* 0x000000f004067890 */ /* 0x000fe4000ff1e03f */
[----:B------:R-:W-:Y:S02]  /*00c0*/  UIADD3 UR4, UP1, UR4, 0x1f0, URZ ;  /* 0x000001f004047890 */ /* 0x000fe4000ff3e03f */
[----:B------:R-:W-:Y:S02]  /*00d0*/  UIADD3.X UR7, URZ, UR5, URZ, UP0, !UPT ;  /* 0x000000053f077290 */ /* 0x000fe400087fe43f */
[----:B------:R-:W-:-:S07]  /*00e0*/  UIADD3.X UR5, URZ, UR5, URZ, UP1, !UPT ;  /* 0x000000053f057290 */ /* 0x000fce0008ffe43f */
[----:B------:R0:W-:Y:S02]  /*00f0*/  UTMACCTL.PF [UR6] ;  /* 0x00000000060079b9 */ /* 0x0001e40008040000 */
[----:B------:R0:W-:Y:S02]  /*0100*/  UTMACCTL.PF [UR4] ;  /* 0x00000000040079b9 */ /* 0x0001e40008040000 */
[----:B0-----:R-:W-:Y:S01]  /*0110*/  NOP ;  /* 0x0000000000007918 */ /* 0x001fe20000000000 */
.L_x_1:
[----:B------:R-:W-:Y:S05]  /*0120*/  BSYNC B0 ;  /* 0x0000000000007941 */ /* 0x000fea0003800000 */
.L_x_0:
[----:B------:R-:W0:Y:S01]  /*0130*/  SHFL.IDX PT, R0, R0, RZ, 0x1f ;  /* 0x00001fff00007589 */ /* 0x000e2200000e0000 */
[----:B------:R-:W-:-:S04]  /*0140*/  SHF.R.S32.HI R3, RZ, 0x1f, R2 ;  /* 0x0000001fff037819 */ /* 0x000fc80000011402 */
[----:B------:R-:W-:Y:S02]  /*0150*/  LEA.HI R3, R3, R2, RZ, 0x2 ;  /* 0x0000000203037211 */ /* 0x000fe400078f10ff */
[----:B0-----:R-:W-:-:S13]  /*0160*/  ISETP.NE.AND P0, PT, R0, RZ, PT ;  /* 0x000000ff0000720c */ /* 0x001fda0003f05270 */
[----:B------:R-:W-:Y:S05]  /*0170*/  @P0 BRA `(.L_x_2) ;  /* 0x00000000008c0947 */ /* 0x000fea0003800000 */
[----:B------:R-:W-:Y:S01]  /*0180*/  ELECT P0, URZ, PT ;  /* 0x00000000003f782f */ /* 0x000fe20003800000 */
[----:B------:R-:W-:-:S12]  /*0190*/  BSSY B0, `(.L_x_2) ;  /* 0x0000021000007945 */ /* 0x000fd80003800000 */
[----:B------:R-:W-:Y:S05]  /*01a0*/  @!P0 BRA `(.L_x_3) ;  /* 0x00000000007c8947 */ /* 0x000fea0003800000 */
[----:B------:R-:W0:Y:S01]  /*01b0*/  S2UR UR8, SR_CgaCtaId ;  /* 0x00000000000879c3 */ /* 0x000e220000008800 */
[----:B------:R-:W-:Y:S01]  /*01c0*/  UMOV UR4, 0x400 ;  /* 0x0000040000047882 */ /* 0x000fe20000000000 */
[----:B------:R-:W-:Y:S01]  /*01d0*/  UMOV UR5, 0x1 ;  /* 0x0000000100057882 */ /* 0x000fe20000000000 */
[----:B------:R-:W-:Y:S02]  /*01e0*/  UMOV UR6, 0x80 ;  /* 0x0000008000067882 */ /* 0x000fe40000000000 */
[----:B------:R-:W-:-:S04]  /*01f0*/  UIADD3 UR6, -UR6, 0x100000, URZ ;  /* 0x0010000006067890 */ /* 0x000fc8000fffe13f */
[----:B------:R-:W-:Y:S02]  /*0200*/  USHF.L.U32 UR7, UR6, 0xb, URZ ;  /* 0x0000000b06077899 */ /* 0x000fe4000800063f */
[----:B------:R-:W-:Y:S02]  /*0210*/  USHF.L.U32 UR6, UR6, 0x1, URZ ;  /* 0x0000000106067899 */ /* 0x000fe4000800063f */
[----:B0-----:R-:W-:Y:S02]  /*0220*/  ULEA UR8, UR8, UR4, 0x18 ;  /* 0x0000000408087291 */ /* 0x001fe4000f8ec03f */
[----:B------:R-:W-:-:S04]  /*0230*/  UIADD3 UR4, -UR5, 0x100000, URZ ;  /* 0x0010000005047890 */ /* 0x000fc8000fffe13f */
[----:B------:R-:W-:Y:S02]  /*0240*/  USHF.L.U32 UR5, UR4, 0xb, URZ ;  /* 0x0000000b04057899 */ /* 0x000fe4000800063f */
[----:B------:R-:W-:Y:S01]  /*0250*/  USHF.L.U32 UR4, UR4, 0x1, URZ ;  /* 0x0000000104047899 */ /* 0x000fe2000800063f */
[----:B------:R-:W0:Y:S11]  /*0260*/  FENCE.VIEW.ASYNC.S ;  /* 0x00000000000073c6 */ /* 0x000e360000000000 */
[----:B0-----:R0:W1:Y:S01]  /*0270*/  SYNCS.EXCH.64 URZ, [UR8+0x36000], UR4 ;  /* 0x03600004083f75b2 */ /* 0x0010620008000100 */
[----:B------:R0:W2:Y:S01]  /*0280*/  SYNCS.EXCH.64 URZ, [UR8+0x36048], UR6 ;  /* 0x03604806083f75b2 */ /* 0x0000a20008000100 */
[----:B------:R0:W3:Y:S01]  /*0290*/  SYNCS.EXCH.64 URZ, [UR8+0x36008], UR4 ;  /* 0x03600804083f75b2 */ /* 0x0000e20008000100 */
[----:B------:R0:W4:Y:S01]  /*02a0*/  SYNCS.EXCH.64 URZ, [UR8+0x36050], UR6 ;  /* 0x03605006083f75b2 */ /* 0x0001220008000100 */
[----:B------:R0:W0:Y:S01]  /*02b0*/  SYNCS.EXCH.64 URZ, [UR8+0x36010], UR4 ;  /* 0x03601004083f75b2 */ /* 0x0000220008000100 */
        /* <DEDUP_REMOVED lines=13> */
[----:B------:R-:W-:Y:S01]  /*0390*/  NOP ;  /* 0x0000000000007918 */ /* 0x000fe20000000000 */
.L_x_3:
[----:B0-----:R-:W-:Y:S05]  /*03a0*/  BSYNC B0 ;  /* 0x0000000000007941 */ /* 0x001fea0003800000 */
.L_x_2:
[----:B------:R-:W-:Y:S01]  /*03b0*/  ULDC.64 UR4, c[0x0][0x618] ;  /* 0x0001860000047ab9 */ /* 0x000fe20000000a00 */
[----:B------:R-:W-:Y:S01]  /*03c0*/  LOP3.LUT R3, R3, 0xfffffffc, RZ, 0xc0, !PT ;  /* 0xfffffffc03037812 */ /* 0x000fe200078ec0ff */
[----:B------:R-:W-:Y:S01]  /*03d0*/  NOP ;  /* 0x0000000000007918 */ /* 0x000fe20000000000 */
[----:B------:R-:W-:Y:S01]  /*03e0*/  ISETP.NE.U32.AND P0, PT, RZ, UR4, PT ;  /* 0x00000004ff007c0c */ /* 0x000fe2000bf05070 */
[----:B------:R-:W-:Y:S01]  /*03f0*/  NOP ;  /* 0x0000000000007918 */ /* 0x000fe20000000000 */
[----:B-1234-:R-:W-:Y:S01]  /*0400*/  BAR.SYNC.DEFER_BLOCKING 0x0 ;  /* 0x0000000000007b1d */ /* 0x01efe20000010000 */
[----:B------:R-:W-:Y:S01]  /*0410*/  IMAD.IADD R3, R2, 0x1, -R3 ;  /* 0x0000000102037824 */ /* 0x000fe200078e0a03 */
[----:B------:R-:W-:Y:S02]  /*0420*/  ISETP.NE.AND.EX P0, PT, RZ, UR5, PT, P0 ;  /* 0x00000005ff007c0c */ /* 0x000fe4000bf05300 */
[C---:B------:R-:W-:Y:S02]  /*0430*/  ISETP.NE.AND P2, PT, R8.reuse, 0x1, PT ;  /* 0x000000010800780c */ /* 0x040fe40003f45270 */
[----:B------:R-:W-:Y:S01]  /*0440*/  LOP3.LUT P1, RZ, R8, R3, RZ, 0xfc, !PT ;  /* 0x0000000308ff7212 */ /* 0x000fe2000782fcff */
[----:B------:R-:W-:-:S03]  /*0450*/  ULDC.64 UR12, c[0x0][0x208] ;  /* 0x00008200000c7ab9 */ /* 0x000fc60000000a00 */
[----:B------:R-:W-:-:S04]  /*0460*/  SEL R2, RZ, 0x1, P1 ;  /* 0x00000001ff027807 */ /* 0x000fc80000800000 */
[----:B------:R-:W-:Y:S01]  /*0470*/  SEL R2, R2, 0x2, P2 ;  /* 0x0000000202027807 */ /* 0x000fe20001000000 */
[----:B------:R-:W-:Y:S06]  /*0480*/  @!P0 BRA `(.L_x_4) ;  /* 0x00000000001c8947 */ /* 0x000fec0003800000 */
[----:B------:R-:W0:Y:S02]  /*0490*/  LDC.64 R4, c[0x0][0x618] ;  /* 0x00018600ff047b82 */ /* 0x000e240000000a00 */
[----:B0-----:R-:W2:Y:S02]  /*04a0*/  LDG.E.64 R4, desc[UR12][R4.64] ;  /* 0x0000000c04047981 */ /* 0x001ea4000c1e1b00 */
[----:B--2---:R-:W-:-:S04]  /*04b0*/  ISETP.NE.U32.AND P0, PT, R4, RZ, PT ;  /* 0x000000ff0400720c */ /* 0x004fc80003f05070 */
[----:B------:R-:W-:-:S13]  /*04c0*/  ISETP.NE.AND.EX P0, PT, R5, RZ, PT, P0 ;  /* 0x000000ff0500720c */ /* 0x000fda0003f05300 */
[----:B------:R-:W-:Y:S05]  /*04d0*/  @!P0 BRA `(.L_x_4) ;  /* 0x0000000000088947 */ /* 0x000fea0003800000 */
[----:B------:R2:W5:Y:S01]  /*04e0*/  LD.E R0, desc[UR12][R4.64] ;  /* 0x0000000c04007980 */ /* 0x000562000c101900 */
[----:B------:R-:W-:Y:S05]  /*04f0*/  BRA `(.L_x_5) ;  /* 0x0000000000207947 */ /* 0x000fea0003800000 */
.L_x_4:
[----:B------:R-:W-:Y:S02]  /*0500*/  ULDC.64 UR4, c[0x0][0x608] ;  /* 0x0001820000047ab9 */ /* 0x000fe40000000a00 */
[----:B------:R-:W-:-:S04]  /*0510*/  ISETP.NE.U32.AND P0, PT, RZ, UR4, PT ;  /* 0x00000004ff007c0c */ /* 0x000fc8000bf05070 */
[----:B------:R-:W-:-:S13]  /*0520*/  ISETP.NE.AND.EX P0, PT, RZ, UR5, PT, P0 ;  /* 0x00000005ff007c0c */ /* 0x000fda000bf05300 */
[----:B------:R-:W-:Y:S05]  /*0530*/  @!P0 BRA `(.L_x_6) ;  /* 0x00000000000c8947 */ /* 0x000fea0003800000 */
[----:B------:R-:W0:Y:S02]  /*0540*/  LDC.64 R4, c[0x0][0x608] ;  /* 0x00018200ff047b82 */ /* 0x000e240000000a00 */
[----:B0-----:R0:W5:Y:S01]  /*0550*/  LDG.E R0, desc[UR12][R4.64] ;  /* 0x0000000c04007981 */ /* 0x001162000c1e1900 */
[----:B------:R-:W-:Y:S05]  /*0560*/  BRA `(.L_x_5) ;  /* 0x0000000000047947 */ /* 0x000fea0003800000 */
.L_x_6:
[----:B------:R-:W1:Y:S02]  /*0570*/  LDC R0, c[0x0][0x600] ;  /* 0x00018000ff007b82 */ /* 0x000e640000000800 */
.L_x_5:
[----:B------:R-:W-:Y:S02]  /*0580*/  ULDC.64 UR4, c[0x0][0x620] ;  /* 0x0001880000047ab9 */ /* 0x000fe40000000a00 */
[----:B------:R-:W-:-:S04]  /*0590*/  ISETP.NE.U32.AND P0, PT, RZ, UR4, PT ;  /* 0x00000004ff007c0c */ /* 0x000fc8000bf05070 */
[----:B------:R-:W-:-:S13]  /*05a0*/  ISETP.NE.AND.EX P0, PT, RZ, UR5, PT, P0 ;  /* 0x00000005ff007c0c */ /* 0x000fda000bf05300 */
[----:B------:R-:W-:Y:S05]  /*05b0*/  @!P0 BRA `(.L_x_7) ;  /* 0x00000000001c8947 */ /* 0x000fea0003800000 */
[----:B0-2---:R-:W0:Y:S02]  /*05c0*/  LDC.64 R4, c[0x0][0x620] ;  /* 0x00018800ff047b82 */ /* 0x005e240000000a00 */
[----:B0-----:R-:W2:Y:S02]  /*05d0*/  LDG.E.64 R4, desc[UR12][R4.64] ;  /* 0x0000000c04047981 */ /* 0x001ea4000c1e1b00 */
[----:B--2---:R-:W-:-:S04]  /*05e0*/  ISETP.NE.U32.AND P0, PT, R4, RZ, PT ;  /* 0x000000ff0400720c */ /* 0x004fc80003f05070 */
[----:B------:R-:W-:-:S13]  /*05f0*/  ISETP.NE.AND.EX P0, PT, R5, RZ, PT, P0 ;  /* 0x000000ff0500720c */ /* 0x000fda0003f05300 */
[----:B------:R-:W-:Y:S05]  /*0600*/  @!P0 BRA `(.L_x_7) ;  /* 0x0000000000088947 */ /* 0x000fea0003800000 */
[----:B------:R0:W5:Y:S01]  /*0610*/  LD.E R6, desc[UR12][R4.64] ;  /* 0x0000000c04067980 */ /* 0x000162000c101900 */
[----:B------:R-:W-:Y:S05]  /*0620*/  BRA `(.L_x_8) ;  /* 0x0000000000207947 */ /* 0x000fea0003800000 */
.L_x_7:
[----:B------:R-:W-:Y:S02]  /*0630*/  ULDC.64 UR4, c[0x0][0x610] ;  /* 0x0001840000047ab9 */ /* 0x000fe40000000a00 */
[----:B------:R-:W-:-:S04]  /*0640*/  ISETP.NE.U32.AND P0, PT, RZ, UR4, PT ;  /* 0x00000004ff007c0c */ /* 0x000fc8000bf05070 */
[----:B------:R-:W-:-:S13]  /*0650*/  ISETP.NE.AND.EX P0, PT, RZ, UR5, PT, P0 ;  /* 0x00000005ff007c0c */ /* 0x000fda000bf05300 */
[----:B------:R-:W-:Y:S05]  /*0660*/  @!P0 BRA `(.L_x_9) ;  /* 0x00000000000c8947 */ /* 0x000fea0003800000 */
[----:B------:R-:W3:Y:S02]  /*0670*/  LDC.64 R6, c[0x0][0x610] ;  /* 0x00018400ff067b82 */ /* 0x000ee40000000a00 */
[----:B---3--:R4:W5:Y:S01]  /*0680*/  LDG.E R6, desc[UR12][R6.64] ;  /* 0x0000000c06067981 */ /* 0x008962000c1e1900 */
[----:B------:R-:W-:Y:S05]  /*0690*/  BRA `(.L_x_8) ;  /* 0x0000000000047947 */ /* 0x000fea0003800000 */
.L_x_9:
[----:B------:R-:W3:Y:S02]  /*06a0*/  LDC R6, c[0x0][0x604] ;  /* 0x00018100ff067b82 */ /* 0x000ee40000000800 */
.L_x_8:
[----:B0-2---:R-:W0:Y:S01]  /*06b0*/  LDC R4, c[0x0][0x4d8] ;  /* 0x00013600ff047b82 */ /* 0x005e220000000800 */
[----:B------:R-:W2:Y:S07]  /*06c0*/  S2R R12, SR_CTAID.Y ;  /* 0x00000000000c7919 */ /* 0x000eae0000002600 */
[----:B------:R-:W1:Y:S08]  /*06d0*/  LDC R15, c[0x0][0x4dc] ;  /* 0x00013700ff0f7b82 */ /* 0x000e700000000800 */
[----:B------:R-:W4:Y:S01]  /*06e0*/  LDC R18, c[0x0][0x4e0] ;  /* 0x00013800ff127b82 */ /* 0x000f220000000800 */
[----:B0-----:R-:W-:-:S05]  /*06f0*/  VIADD R4, R4, 0x7f ;  /* 0x0000007f04047836 */ /* 0x001fca0000000000 */
[----:B------:R-:W-:Y:S02]  /*0700*/  SHF.R.S32.HI R5, RZ, 0x1f, R4 ;  /* 0x0000001fff057819 */ /* 0x000fe40000011404 */
[----:B-1----:R-:W-:Y:S02]  /*0710*/  IABS R16, R15 ;  /* 0x0000000f00107213 */ /* 0x002fe40000000000 */
[----:B------:R-:W-:-:S04]  /*0720*/  LEA.HI R5, R5, R4, RZ, 0x7 ;  /* 0x0000000405057211 */ /* 0x000fc800078f38ff */
[----:B------:R-:W-:Y:S02]  /*0730*/  SHF.R.S32.HI R11, RZ, 0x7, R5 ;  /* 0x00000007ff0b7819 */ /* 0x000fe40000011405 */
[----:B----4-:R-:W-:Y:S02]  /*0740*/  IABS R17, R18 ;  /* 0x0000001200117213 */ /* 0x010fe40000000000 */
[-C--:B------:R-:W-:Y:S02]  /*0750*/  IABS R14, R11.reuse ;  /* 0x0000000b000e7213 */ /* 0x080fe40000000000 */
[----:B------:R-:W-:Y:S02]  /*0760*/  IABS R10, R11 ;  /* 0x0000000b000a7213 */ /* 0x000fe40000000000 */
[----:B------:R-:W0:Y:S03]  /*0770*/  I2F.RP R7, R14 ;  /* 0x0000000e00077306 */ /* 0x000e260000209400 */
[----:B------:R-:W-:-:S05]  /*0780*/  IMAD.MOV R10, RZ, RZ, -R10 ;  /* 0x000000ffff0a7224 */ /* 0x000fca00078e0a0a */
[----:B0-----:R-:W0:Y:S02]  /*0790*/  MUFU.RCP R7, R7 ;  /* 0x0000000700077308 */ /* 0x001e240000001000 */
[----:B0-----:R-:W-:Y:S01]  /*07a0*/  VIADD R4, R7, 0xffffffe ;  /* 0x0ffffffe07047836 */ /* 0x001fe20000000000 */
[----:B--2---:R-:W-:-:S05]  /*07b0*/  IABS R7, R12 ;  /* 0x0000000c00077213 */ /* 0x004fca0000000000 */
[----:B------:R0:W1:Y:S02]  /*07c0*/  F2I.FTZ.U32.TRUNC.NTZ R5, R4 ;  /* 0x0000000400057305 */ /* 0x000064000021f000 */
[----:B0-----:R-:W-:Y:S02]  /*07d0*/  IMAD.MOV.U32 R4, RZ, RZ, RZ ;  /* 0x000000ffff047224 */ /* 0x001fe400078e00ff */
[----:B-1----:R-:W-:-:S04]  /*07e0*/  IMAD.MOV R9, RZ, RZ, -R5 ;  /* 0x000000ffff097224 */ /* 0x002fc800078e0a05 */
[----:B------:R-:W-:-:S04]  /*07f0*/  IMAD R9, R9, R14, RZ ;  /* 0x0000000e09097224 */ /* 0x000fc800078e02ff */
[----:B------:R-:W-:Y:S02]  /*0800*/  IMAD.HI.U32 R5, R5, R9, R4 ;  /* 0x0000000905057227 */ /* 0x000fe400078e0004 */
[----:B------:R-:W0:Y:S04]  /*0810*/  I2F.RP R9, R16 ;  /* 0x0000001000097306 */ /* 0x000e280000209400 */
[----:B------:R-:W-:-:S04]  /*0820*/  IMAD.HI.U32 R4, R5, R7, RZ ;  /* 0x0000000705047227 */ /* 0x000fc800078e00ff */
[----:B------:R-:W-:Y:S01]  /*0830*/  IMAD R5, R4, R10, R7 ;  /* 0x0000000a04057224 */ /* 0x000fe200078e0207 */
[----:B------:R-:W-:-:S04]  /*0840*/  LOP3.LUT R7, R12, R11, RZ, 0x3c, !PT ;  /* 0x0000000b0c077212 */ /* 0x000fc800078e3cff */
[----:B------:R-:W-:Y:S01]  /*0850*/  ISETP.GT.U32.AND P1, PT, R14, R5, PT ;  /* 0x000000050e00720c */ /* 0x000fe20003f24070 */
[----:B0-----:R-:W0:Y:S01]  /*0860*/  MUFU.RCP R9, R9 ;  /* 0x0000000900097308 */ /* 0x001e220000001000 */
[----:B------:R-:W-:-:S11]  /*0870*/  ISETP.GE.AND P2, PT, R7, RZ, PT ;  /* 0x000000ff0700720c */ /* 0x000fd60003f46270 */
[----:B------:R-:W-:Y:S02]  /*0880*/  @!P1 IMAD.IADD R5, R5, 0x1, -R14 ;  /* 0x0000000105059824 */ /* 0x000fe400078e0a0e */
[----:B------:R-:W-:Y:S01]  /*0890*/  @!P1 VIADD R4, R4, 0x1 ;  /* 0x0000000104049836 */ /* 0x000fe20000000000 */
[----:B------:R-:W-:Y:S02]  /*08a0*/  ISETP.NE.AND P1, PT, R11, RZ, PT ;  /* 0x000000ff0b00720c */ /* 0x000fe40003f25270 */
[----:B------:R-:W-:Y:S01]  /*08b0*/  ISETP.GE.U32.AND P0, PT, R5, R14, PT ;  /* 0x0000000e0500720c */ /* 0x000fe20003f06070 */
[----:B0-----:R-:W-:-:S04]  /*08c0*/  VIADD R10, R9, 0xffffffe ;  /* 0x0ffffffe090a7836 */ /* 0x001fc80000000000 */
[----:B------:R-:W0:Y:S08]  /*08d0*/  F2I.FTZ.U32.TRUNC.NTZ R5, R10 ;  /* 0x0000000a00057305 */ /* 0x000e30000021f000 */
[----:B------:R-:W-:-:S04]  /*08e0*/  @P0 VIADD R4, R4, 0x1 ;  /* 0x0000000104040836 */ /* 0x000fc80000000000 */
[----:B------:R-:W-:Y:S02]  /*08f0*/  IMAD.MOV.U32 R20, RZ, RZ, R4 ;  /* 0x000000ffff147224 */ /* 0x000fe400078e0004 */
[----:B------:R-:W-:Y:S02]  /*0900*/  IMAD.MOV.U32 R4, RZ, RZ, RZ ;  /* 0x000000ffff047224 */ /* 0x000fe400078e00ff */
[----:B0-----:R-:W-:Y:S02]  /*0910*/  IMAD.MOV R7, RZ, RZ, -R5 ;  /* 0x000000ffff077224 */ /* 0x001fe400078e0a05 */
[----:B------:R-:W-:Y:S01]  /*0920*/  @!P2 IMAD.MOV R20, RZ, RZ, -R20 ;  /* 0x000000ffff14a224 */ /* 0x000fe200078e0a14 */
[----:B------:R-:W-:Y:S01]  /*0930*/  @!P1 LOP3.LUT R20, RZ, R11, RZ, 0x33, !PT ;  /* 0x0000000bff149212 */ /* 0x000fe200078e33ff */
[----:B------:R-:W-:-:S03]  /*0940*/  IMAD R7, R7, R16, RZ ;  /* 0x0000001007077224 */ /* 0x000fc600078e02ff */
[----:B------:R-:W-:Y:S01]  /*0950*/  IABS R9, R20 ;  /* 0x0000001400097213 */ /* 0x000fe20000000000 */
[----:B------:R-:W-:-:S04]  /*0960*/  IMAD.HI.U32 R4, R5, R7, R4 ;  /* 0x0000000705047227 */ /* 0x000fc800078e0004 */
[----:B------:R-:W-:Y:S02]  /*0970*/  IMAD.MOV.U32 R5, RZ, RZ, R9 ;  /* 0x000000ffff057224 */ /* 0x000fe400078e0009 */
[----:B------:R-:W0:Y:S02]  /*0980*/  I2F.RP R9, R17 ;  /* 0x0000001100097306 */ /* 0x000e240000209400 */
[----:B------:R-:W-:-:S04]  /*0990*/  IMAD.HI.U32 R4, R4, R5, RZ ;  /* 0x0000000504047227 */ /* 0x000fc800078e00ff */
[----:B------:R-:W-:-:S04]  /*09a0*/  IMAD.MOV R7, RZ, RZ, -R4 ;  /* 0x000000ffff077224 */ /* 0x000fc800078e0a04 */
        /* <DEDUP_REMOVED lines=9> */
[----:B0-----:R-:W-:Y:S01]  /*0a40*/  VIADD R10, R9, 0xffffffe ;  /* 0x0ffffffe090a7836 */ /* 0x001fe20000000000 */
[----:B------:R-:W0:Y:S03]  /*0a50*/  LDC R16, c[0x0][0x294] ;  /* 0x0000a500ff107b82 */ /* 0x000e260000000800 */
[----:B------:R-:W1:Y:S08]  /*0a60*/  F2I.FTZ.U32.TRUNC.NTZ R5, R10 ;  /* 0x0000000a00057305 */ /* 0x000e70000021f000 */
[----:B------:R-:W-:-:S04]  /*0a70*/  @P0 VIADD R4, R4, 0x1 ;  /* 0x0000000104040836 */ /* 0x000fc80000000000 */
[----:B------:R-:W-:Y:S02]  /*0a80*/  IMAD.MOV.U32 R19, RZ, RZ, R4 ;  /* 0x000000ffff137224 */ /* 0x000fe400078e0004 */
[----:B-1----:R-:W-:Y:S02]  /*0a90*/  IMAD.MOV R4, RZ, RZ, -R5 ;  /* 0x000000ffff047224 */ /* 0x002fe400078e0a05 */
[----:B------:R-:W-:Y:S01]  /*0aa0*/  @!P2 IMAD.MOV R19, RZ, RZ, -R19 ;  /* 0x000000ffff13a224 */ /* 0x000fe200078e0a13 */
[----:B------:R-:W-:Y:S01]  /*0ab0*/  @!P1 LOP3.LUT R19, RZ, R15, RZ, 0x33, !PT ;  /* 0x0000000fff139212 */ /* 0x000fe200078e33ff */
[----:B------:R-:W-:Y:S02]  /*0ac0*/  IMAD R7, R4, R17, RZ ;  /* 0x0000001104077224 */ /* 0x000fe400078e02ff */
[----:B------:R-:W-:Y:S01]  /*0ad0*/  IMAD.MOV.U32 R4, RZ, RZ, RZ ;  /* 0x000000ffff047224 */ /* 0x000fe200078e00ff */
[----:B------:R-:W-:Y:S01]  /*0ae0*/  IABS R9, R19 ;  /* 0x0000001300097213 */ /* 0x000fe20000000000 */
[----:B------:R-:W-:-:S02]  /*0af0*/  IMAD.MOV R14, RZ, RZ, -R19 ;  /* 0x000000ffff0e7224 */ /* 0x000fc400078e0a13 */
[----:B------:R-:W-:-:S04]  /*0b00*/  IMAD.HI.U32 R4, R5, R7, R4 ;  /* 0x0000000705047227 */ /* 0x000fc800078e0004 */
[----:B------:R-:W-:Y:S02]  /*0b10*/  IMAD.MOV.U32 R5, RZ, RZ, R9 ;  /* 0x000000ffff057224 */ /* 0x000fe400078e0009 */
[----:B------:R-:W-:Y:S02]  /*0b20*/  IMAD.MOV R9, RZ, RZ, -R20 ;  /* 0x000000ffff097224 */ /* 0x000fe400078e0a14 */
[----:B------:R-:W-:-:S04]  /*0b30*/  IMAD.HI.U32 R7, R4, R5, RZ ;  /* 0x0000000504077227 */ /* 0x000fc800078e00ff */
[----:B------:R-:W-:Y:S02]  /*0b40*/  IMAD.MOV R4, RZ, RZ, -R7 ;  /* 0x000000ffff047224 */ /* 0x000fe400078e0a07 */
[----:B------:R-:W-:Y:S02]  /*0b50*/  IMAD R11, R11, R9, R12 ;  /* 0x000000090b0b7224 */ /* 0x000fe400078e020c */
[----:B------:R-:W-:Y:S02]  /*0b60*/  IMAD R4, R17, R4, R5 ;  /* 0x0000000411047224 */ /* 0x000fe400078e0205 */
[----:B0-----:R-:W-:Y:S02]  /*0b70*/  VIADD R5, R16, 0x3f ;  /* 0x0000003f10057836 */ /* 0x001fe40000000000 */
[----:B------:R-:W-:Y:S01]  /*0b80*/  IMAD R9, R15, R14, R20 ;  /* 0x0000000e0f097224 */ /* 0x000fe200078e0214 */
[----:B------:R-:W-:Y:S02]  /*0b90*/  ISETP.GT.U32.AND P1, PT, R17, R4, PT ;  /* 0x000000041100720c */ /* 0x000fe40003f24070 */
[----:B------:R-:W-:-:S04]  /*0ba0*/  SHF.R.S32.HI R10, RZ, 0x1f, R5 ;  /* 0x0000001fff0a7819 */ /* 0x000fc80000011405 */
[----:B------:R-:W-:-:S04]  /*0bb0*/  LEA.HI R10, R10, R5, RZ, 0x6 ;  /* 0x000000050a0a7211 */ /* 0x000fc800078f30ff */
[----:B------:R-:W-:-:S03]  /*0bc0*/  SHF.R.S32.HI R10, RZ, 0x6, R10 ;  /* 0x00000006ff0a7819 */ /* 0x000fc6000001140a */
[----:B------:R-:W-:Y:S02]  /*0bd0*/  @!P1 IMAD.IADD R4, R4, 0x1, -R17 ;  /* 0x0000000104049824 */ /* 0x000fe400078e0a11 */
[----:B------:R-:W-:Y:S01]  /*0be0*/  @!P1 VIADD R7, R7, 0x1 ;  /* 0x0000000107079836 */ /* 0x000fe20000000000 */
[----:B------:R-:W-:Y:S02]  /*0bf0*/  ISETP.NE.AND P1, PT, R18, RZ, PT ;  /* 0x000000ff1200720c */ /* 0x000fe40003f25270 */
[----:B------:R-:W-:Y:S02]  /*0c00*/  ISETP.GE.U32.AND P0, PT, R4, R17, PT ;  /* 0x000000110400720c */ /* 0x000fe40003f06070 */
[----:B------:R-:W-:-:S04]  /*0c10*/  LOP3.LUT R4, R19, R18, RZ, 0x3c, !PT ;  /* 0x0000001213047212 */ /* 0x000fc800078e3cff */
[----:B------:R-:W-:Y:S02]  /*0c20*/  ISETP.GE.AND P2, PT, R4, RZ, PT ;  /* 0x000000ff0400720c */ /* 0x000fe40003f46270 */
[----:B------:R-:W0:Y:S05]  /*0c30*/  S2R R4, SR_CTAID.X ;  /* 0x0000000000047919 */ /* 0x000e2a0000002500 */
[----:B------:R-:W-:Y:S01]  /*0c40*/  @P0 VIADD R7, R7, 0x1 ;  /* 0x0000000107070836 */ /* 0x000fe20000000000 */
[----:B------:R-:W-:-:S05]  /*0c50*/  ISETP.NE.AND P0, PT, R8, RZ, PT ;  /* 0x000000ff0800720c */ /* 0x000fca0003f05270 */
[----:B------:R-:W-:Y:S01]  /*0c60*/  @!P2 IMAD.MOV R7, RZ, RZ, -R7 ;  /* 0x000000ffff07a224 */ /* 0x000fe200078e0a07 */
[----:B------:R-:W-:-:S05]  /*0c70*/  @!P1 LOP3.LUT R7, RZ, R18, RZ, 0x33, !PT ;  /* 0x00000012ff079212 */ /* 0x000fca00078e33ff */
[----:B------:R-:W-:-:S04]  /*0c80*/  IMAD.MOV R17, RZ, RZ, -R7 ;  /* 0x000000ffff117224 */ /* 0x000fc800078e0a07 */
[----:B------:R-:W-:Y:S01]  /*0c90*/  IMAD R12, R18, R17, R19 ;  /* 0x00000011120c7224 */ /* 0x000fe200078e0213 */
[----:B------:R-:W-:Y:S06]  /*0ca0*/  @!P0 BRA `(.L_x_10) ;  /* 0x0000005400008947 */ /* 0x000fec0003800000 */
[----:B------:R-:W-:-:S13]  /*0cb0*/  ISETP.NE.AND P0, PT, R8, 0x1, PT ;  /* 0x000000010800780c */ /* 0x000fda0003f05270 */
[----:B------:R-:W-:Y:S05]  /*0cc0*/  @P0 EXIT ;  /* 0x000000000000094d */ /* 0x000fea0003800000 */
[----:B------:R-:W-:Y:S01]  /*0cd0*/  ISETP.GE.AND P0, PT, R16, 0x1, PT ;  /* 0x000000011000780c */ /* 0x000fe20003f06270 */
[----:B------:R-:W-:Y:S01]  /*0ce0*/  UMOV UR4, URZ ;  /* 0x0000003f00047c82 */ /* 0x000fe20008000000 */
[----:B------:R-:W-:Y:S02]  /*0cf0*/  CS2R R86, SRZ ;  /* 0x0000000000567805 */ /* 0x000fe4000001ff00 */
[----:B------:R-:W-:Y:S02]  /*0d00*/  CS2R R24, SRZ ;  /* 0x0000000000187805 */ /* 0x000fe4000001ff00 */
[----:B------:R-:W-:Y:S02]  /*0d10*/  CS2R R26, SRZ ;  /* 0x00000000001a7805 */ /* 0x000fe4000001ff00 */
[----:B------:R-:W-:Y:S02]  /*0d20*/  CS2R R28, SRZ ;  /* 0x00000000001c7805 */ /* 0x000fe4000001ff00 */
[----:B------:R-:W-:-:S02]  /*0d30*/  CS2R R30, SRZ ;  /* 0x00000000001e7805 */ /* 0x000fc4000001ff00 */
[----:B------:R-:W-:Y:S02]  /*0d40*/  CS2R R32, SRZ ;  /* 0x0000000000207805 */ /* 0x000fe4000001ff00 */
        /* <DEDUP_REMOVED lines=25> */
[----:B------:R-:W-:Y:S01]  /*0ee0*/  CS2R R84, SRZ ;  /* 0x0000000000547805 */ /* 0x000fe2000001ff00 */
[----:B------:R-:W-:Y:S06]  /*0ef0*/  @!P0 BRA `(.L_x_11) ;  /* 0x0000000000a48947 */ /* 0x000fec0003800000 */
[----:B------:R-:W-:-:S04]  /*0f00*/  LOP3.LUT R3, R2, 0x1, RZ, 0xfc, !PT ;  /* 0x0000000102037812 */ /* 0x000fc800078efcff */
[----:B------:R-:W-:-:S13]  /*0f10*/  ISETP.NE.AND P0, PT, R3, 0x3, PT ;  /* 0x000000030300780c */ /* 0x000fda0003f05270 */
[----:B------:R-:W-:Y:S05]  /*0f20*/  @!P0 BRA `(.L_x_12) ;  /* 0x0000000000048947 */ /* 0x000fea0003800000 */
[----:B------:R-:W-:Y:S01]  /*0f30*/  BPT.TRAP 0x1 ;  /* 0x000000040000795c */ /* 0x000fe20000300000 */
.L_x_12:
[----:B------:R-:W1:Y:S01]  /*0f40*/  S2UR UR5, SR_CgaCtaId ;  /* 0x00000000000579c3 */ /* 0x000e620000008800 */
[----:B------:R-:W-:Y:S01]  /*0f50*/  SHF.L.U32 R3, RZ, 0x1f, RZ ;  /* 0x0000001fff037819 */ /* 0x000fe200000006ff */
[----:B------:R-:W-:Y:S02]  /*0f60*/  UMOV UR4, 0x400 ;  /* 0x0000040000047882 */ /* 0x000fe40000000000 */
[----:B-1----:R-:W-:-:S12]  /*0f70*/  ULEA UR6, UR5, UR4, 0x18 ;  /* 0x0000000405067291 */ /* 0x002fd8000f8ec03f */
.L_x_13:
[----:B0-----:R-:W-:-:S04]  /*0f80*/  IMAD.U32 R4, RZ, RZ, UR6 ;  /* 0x00000006ff047e24 */ /* 0x001fc8000f8e00ff */
[----:B------:R0:W1:Y:S03]  /*0f90*/  SYNCS.PHASECHK.TRANS64.TRYWAIT P0, [R4+URZ+0x36000], R3 ;  /* 0x03600003040075a7 */ /* 0x000066000800017f */
[----:B-1----:R-:W-:Y:S05]  /*0fa0*/  @!P0 NANOSLEEP.SYNCS 0x989680 ;  /* 0x009896800000895d */ /* 0x002fea0003900000 */
[----:B------:R-:W1:Y:S02]  /*0fb0*/  @!P0 SYNCS.PHASECHK.TRANS64 P0, [R4+URZ+0x36000], R3 ;  /* 0x03600003040085a7 */ /* 0x000e64000800007f */
[----:B-1----:R-:W-:Y:S05]  /*0fc0*/  @!P0 BRA `(.L_x_13) ;  /* 0xfffffffc00ec8947 */ /* 0x002fea000383ffff */
[----:B------:R-:W-:Y:S01]  /*0fd0*/  UIADD3 UR4, UR6, 0x12000, URZ ;  /* 0x0001200006047890 */ /* 0x000fe2000fffe03f */
[----:B------:R-:W-:Y:S01]  /*0fe0*/  WARPGROUP.ARRIVE ;  /* 0x00000000000079c5 */ /* 0x000fe20000000000 */
[----:B------:R-:W-:Y:S02]  /*0ff0*/  UMOV UR7, 0x40000040 ;  /* 0x4000004000077882 */ /* 0x000fe40000000000 */
[----:B------:R-:W-:Y:S02]  /*1000*/  USHF.R.U32.HI UR5, URZ, 0x4, UR4 ;  /* 0x000000043f057899 */ /* 0x000fe40008011604 */
[----:B------:R-:W-:Y:S02]  /*1010*/  USHF.R.U32.HI UR4, URZ, 0x4, UR6 ;  /* 0x000000043f047899 */ /* 0x000fe40008011606 */
[----:B------:R-:W-:Y:S02]  /*1020*/  ULOP3.LUT UR5, UR5, 0x3fff, URZ, 0xc0, !UPT ;  /* 0x00003fff05057892 */ /* 0x000fe4000f8ec03f */
[----:B------:R-:W-:-:S02]  /*1030*/  ULOP3.LUT UR8, UR4, 0x3fff, URZ, 0xc0, !UPT ;  /* 0x00003fff04087892 */ /* 0x000fc4000f8ec03f */
[----:B------:R-:W-:-:S03]  /*1040*/  ULOP3.LUT UR9, UR5, 0x2000000, URZ, 0xfc, !UPT ;  /* 0x0200000005097892 */ /* 0x000fc6000f8efc3f */
[----:B------:R-:W-:Y:S02]  /*1050*/  UMOV UR5, 0x40000040 ;  /* 0x4000004000057882 */ /* 0x000fe40000000000 */
[----:B------:R-:W-:Y:S02]  /*1060*/  UMOV UR4, UR8 ;  /* 0x0000000800047c82 */ /* 0x000fe40008000000 */
[----:B------:R-:W-:Y:S02]  /*1070*/  UMOV UR6, UR9 ;  /* 0x0000000900067c82 */ /* 0x000fe40008000000 */
[----:B------:R-:W-:Y:S01]  /*1080*/  HGMMA.64x128x16.F32 R24, gdesc[UR4].tnspA.tnspB, RZ, !UPT ;  /* 0x61e00000041879f0 */ /* 0x000fe2000c7008ff */
[----:B------:R-:W-:Y:S02]  /*1090*/  UIADD3 UR4, UR8, 0x80, URZ ;  /* 0x0000008008047890 */ /* 0x000fe4000fffe03f */
[----:B------:R-:W-:Y:S01]  /*10a0*/  UIADD3 UR6, UR9, 0x80, URZ ;  /* 0x0000008009067890 */ /* 0x000fe2000fffe03f */
[----:B------:R-:W-:Y:S01]  /*10b0*/  UMOV UR5, 0x40000040 ;  /* 0x4000004000057882 */ /* 0x000fe20000000000 */
[----:B------:R-:W-:-:S07]  /*10c0*/  UMOV UR7, 0x40000040 ;  /* 0x4000004000077882 */ /* 0x000fce0000000000 */
[----:B------:R-:W-:Y:S01]  /*10d0*/  HGMMA.64x128x16.F32 R24, gdesc[UR4].tnspA.tnspB, R24 ;  /* 0x61e00000041879f0 */ /* 0x000fe20008700818 */
        /* <DEDUP_REMOVED lines=9> */
[----:B------:R-:W-:Y:S01]  /*1170*/  HGMMA.64x128x16.F32 R24, gdesc[UR4].tnspA.tnspB, R24, gsb0 ;  /* 0x61e00000041879f0 */ /* 0x000fe20008000818 */
[----:B------:R-:W-:-:S05]  /*1180*/  UMOV UR4, 0x1 ;  /* 0x0000000100047882 */ /* 0x000fca0000000000 */
.L_x_11:
[----:B0-----:R-:W-:-:S05]  /*1190*/  VIMNMX R3, R10, 0x1, PT ;  /* 0x000000010a037848 */ /* 0x001fca0003fe0100 */
[----:B------:R-:W-:-:S05]  /*11a0*/  IMAD.IADD R3, R10, 0x1, -R3 ;  /* 0x000000010a037824 */ /* 0x000fca00078e0a03 */
[----:B------:R-:W-:-:S13]  /*11b0*/  ISETP.GE.AND P0, PT, R3, 0x1, PT ;  /* 0x000000010300780c */ /* 0x000fda0003f06270 */
[----:B------:R-:W-:Y:S05]  /*11c0*/  @!P0 BRA `(.L_x_14) ;  /* 0x0000000400148947 */ /* 0x000fea0003800000 */
[----:B------:R-:W0:Y:S01]  /*11d0*/  S2UR UR6, SR_CgaCtaId ;  /* 0x00000000000679c3 */ /* 0x000e220000008800 */
[----:B------:R-:W-:Y:S01]  /*11e0*/  UMOV UR5, 0x400 ;  /* 0x0000040000057882 */ /* 0x000fe20000000000 */
[----:B------:R-:W-:Y:S01]  /*11f0*/  LOP3.LUT R13, R2, 0x1, RZ, 0xfc, !PT ;  /* 0x00000001020d7812 */ /* 0x000fe200078efcff */
[----:B------:R-:W-:Y:S01]  /*1200*/  IMAD.MOV.U32 R10, RZ, RZ, RZ ;  /* 0x000000ffff0a7224 */ /* 0x000fe200078e00ff */
[----:B------:R-:W-:Y:S01]  /*1210*/  UISETP.NE.U32.AND UP0, UPT, UR4, URZ, UPT ;  /* 0x0000003f0400728c */ /* 0x000fe2000bf05070 */
[----:B------:R-:W-:Y:S01]  /*1220*/  IMAD.MOV.U32 R4, RZ, RZ, R3 ;  /* 0x000000ffff047224 */ /* 0x000fe200078e0003 */
[----:B0-----:R-:W-:-:S04]  /*1230*/  ULEA UR14, UR6, UR5, 0x18 ;  /* 0x00000005060e7291 */ /* 0x001fc8000f8ec03f */
[----:B------:R-:W-:-:S04]  /*1240*/  UIADD3 UR5, UR14, 0x12000, URZ ;  /* 0x000120000e057890 */ /* 0x000fc8000fffe03f */
[----:B------:R-:W-:Y:S02]  /*1250*/  USHF.R.U32.HI UR6, URZ, 0x4, UR5 ;  /* 0x000000043f067899 */ /* 0x000fe40008011605 */
[----:B------:R-:W-:Y:S02]  /*1260*/  USHF.R.U32.HI UR5, URZ, 0x4, UR14 ;  /* 0x000000043f057899 */ /* 0x000fe4000801160e */
[----:B------:R-:W-:Y:S02]  /*1270*/  ULOP3.LUT UR6, UR6, 0x3fff, URZ, 0xc0, !UPT ;  /* 0x00003fff06067892 */ /* 0x000fe4000f8ec03f */
[----:B------:R-:W-:Y:S02]  /*1280*/  ULOP3.LUT UR15, UR5, 0x3fff, URZ, 0xc0, !UPT ;  /* 0x00003fff050f7892 */ /* 0x000fe4000f8ec03f */
[----:B------:R-:W-:Y:S01]  /*1290*/  ULOP3.LUT UR16, UR6, 0x2000000, URZ, 0xfc, !UPT ;  /* 0x0200000006107892 */ /* 0x000fe2000f8efc3f */
[----:B------:R-:W-:-:S11]  /*12a0*/  UMOV UR5, URZ ;  /* 0x0000003f00057c82 */ /* 0x000fd60008000000 */
.L_x_19:
[----:B------:R-:W-:-:S13]  /*12b0*/  ISETP.NE.AND P1, PT, R13, 0x3, PT ;  /* 0x000000030d00780c */ /* 0x000fda0003f25270 */
[----:B0-----:R-:W-:Y:S05]  /*12c0*/  @!P1 BRA `(.L_x_15) ;  /* 0x0000000000049947 */ /* 0x001fea0003800000 */
[----:B------:R-:W-:Y:S01]  /*12d0*/  BPT.TRAP 0x1 ;  /* 0x000000040000795c */ /* 0x000fe20000300000 */
.L_x_15:
[----:B------:R-:W-:Y:S01]  /*12e0*/  SHF.L.U32 R5, R10, 0x1f, RZ ;  /* 0x0000001f0a057819 */ /* 0x000fe200000006ff */
[----:B------:R-:W-:-:S12]  /*12f0*/  ULEA UR6, UR4, UR14, 0x3 ;  /* 0x0000000e04067291 */ /* 0x000fd8000f8e183f */
.L_x_16:
[----:B0-----:R-:W-:-:S04]  /*1300*/  IMAD.U32 R8, RZ, RZ, UR6 ;  /* 0x00000006ff087e24 */ /* 0x001fc8000f8e00ff */
[----:B------:R0:W1:Y:S03]  /*1310*/  SYNCS.PHASECHK.TRANS64.TRYWAIT P0, [R8+URZ+0x36000], R5 ;  /* 0x03600005080075a7 */ /* 0x000066000800017f */
[----:B-1----:R-:W-:Y:S05]  /*1320*/  @!P0 NANOSLEEP.SYNCS 0x989680 ;  /* 0x009896800000895d */ /* 0x002fea0003900000 */
[----:B------:R-:W1:Y:S02]  /*1330*/  @!P0 SYNCS.PHASECHK.TRANS64 P0, [R8+URZ+0x36000], R5 ;  /* 0x03600005080085a7 */ /* 0x000e64000800007f */
[----:B-1----:R-:W-:Y:S05]  /*1340*/  @!P0 BRA `(.L_x_16) ;  /* 0xfffffffc00ec8947 */ /* 0x002fea000383ffff */
[----:B------:R-:W-:Y:S01]  /*1350*/  ULEA UR6, UR4, UR15, 0x9 ;  /* 0x0000000f04067291 */ /* 0x000fe2000f8e483f */
[----:B------:R-:W-:Y:S01]  /*1360*/  WARPGROUP.ARRIVE ;  /* 0x00000000000079c5 */ /* 0x000fe20000000000 */
[----:B------:R-:W-:Y:S01]  /*1370*/  ULEA UR7, UR4, UR16, 0xa ;  /* 0x0000001004077291 */ /* 0x000fe2000f8e503f */
[----:B------:R-:W-:Y:S01]  /*1380*/  UMOV UR9, 0x40000040 ;  /* 0x4000004000097882 */ /* 0x000fe20000000000 */
[----:B------:R-:W-:-:S03]  /*1390*/  UMOV UR11, 0x40000040 ;  /* 0x40000040000b7882 */ /* 0x000fc60000000000 */
[----:B------:R-:W-:Y:S02]  /*13a0*/  UMOV UR8, UR6 ;  /* 0x0000000600087c82 */ /* 0x000fe40008000000 */
[----:B------:R-:W-:Y:S02]  /*13b0*/  UMOV UR10, UR7 ;  /* 0x00000007000a7c82 */ /* 0x000fe40008000000 */
[----:B------:R-:W-:Y:S01]  /*13c0*/  HGMMA.64x128x16.F32 R24, gdesc[UR8].tnspA.tnspB, R24, UP0 ;  /* 0x61e00000081879f0 */ /* 0x000fe2000bf00818 */
        /* <DEDUP_REMOVED lines=14> */
[----:B------:R-:W-:Y:S03]  /*14b0*/  HGMMA.64x128x16.F32 R24, gdesc[UR8].tnspA.tnspB, R24, gsb0 ;  /* 0x61e00000081879f0 */ /* 0x000fe60008000818 */
[----:B------:R-:W-:Y:S02]  /*14c0*/  WARPGROUP.DEPBAR.LE gsb0, 0x1 ;  /* 0x00008000000079c5 */ /* 0x000fe40000010100 */
[----:B------:R-:W-:Y:S05]  /*14d0*/  @!P1 BRA `(.L_x_17) ;  /* 0x0000000000049947 */ /* 0x000fea0003800000 */
[----:B------:R-:W-:Y:S01]  /*14e0*/  BPT.TRAP 0x1 ;  /* 0x000000040000795c */ /* 0x000fe20000300000 */
.L_x_17:
[----:B------:R-:W-:Y:S01]  /*14f0*/  ULEA UR6, UR5, UR14, 0x3 ;  /* 0x0000000e05067291 */ /* 0x000fe2000f8e183f */
[----:B------:R-:W-:-:S03]  /*1500*/  ISETP.GT.U32.AND P0, PT, R2, 0x1, PT ;  /* 0x000000010200780c */ /* 0x000fc60003f04070 */
[----:B------:R-:W-:-:S04]  /*1510*/  UIADD3 UR6, UR6, 0x36048, URZ ;  /* 0x0003604806067890 */ /* 0x000fc8000fffe03f */
[----:B------:R-:W-:-:S09]  /*1520*/  UPRMT UR6, URZ, 0x654, UR6 ;  /* 0x000006543f067896 */ /* 0x000fd20008000006 */
[----:B------:R-:W-:Y:S01]  /*1530*/  SYNCS.ARRIVE.TRANS64.RED.A1T0 RZ, [UR6], RZ ;  /* 0x000000ffffff79a7 */ /* 0x000fe20008100406 */
[----:B------:R-:W-:Y:S05]  /*1540*/  @P0 BRA `(.L_x_18) ;  /* 0x0000000000040947 */ /* 0x000fea0003800000 */
[----:B------:R-:W-:Y:S01]  /*1550*/  BPT.TRAP 0x1 ;  /* 0x000000040000795c */ /* 0x000fe20000300000 */
.L_x_18:
[----:B------:R-:W-:Y:S01]  /*1560*/  UIADD3 UR4, UR4, 0x1, URZ ;  /* 0x0000000104047890 */ /* 0x000fe2000fffe03f */
[C---:B------:R-:W-:Y:S01]  /*1570*/  ISETP.GT.AND P0, PT, R4.reuse, 0x1, PT ;  /* 0x000000010400780c */ /* 0x040fe20003f04270 */
[----:B------:R-:W-:Y:S01]  /*1580*/  UIADD3 UR5, UR5, 0x1, URZ ;  /* 0x0000000105057890 */ /* 0x000fe2000fffe03f */
[----:B------:R-:W-:Y:S01]  /*1590*/  VIADD R4, R4, 0xffffffff ;  /* 0xffffffff04047836 */ /* 0x000fe20000000000 */
[----:B------:R-:W-:Y:S02]  /*15a0*/  UISETP.NE.AND UP0, UPT, UR4, 0x9, UPT ;  /* 0x000000090400788c */ /* 0x000fe4000bf05270 */
[----:B------:R-:W-:Y:S02]  /*15b0*/  UISETP.NE.AND UP1, UPT, UR5, 0x9, UPT ;  /* 0x000000090500788c */ /* 0x000fe4000bf25270 */
[----:B------:R-:W-:Y:S02]  /*15c0*/  USEL UR6, URZ, 0x1, UP0 ;  /* 0x000000013f067887 */ /* 0x000fe40008000000 */
[----:B------:R-:W-:-:S02]  /*15d0*/  USEL UR4, UR4, URZ, UP0 ;  /* 0x0000003f04047287 */ /* 0x000fc40008000000 */
[----:B------:R-:W-:Y:S02]  /*15e0*/  USEL UR5, UR5, URZ, UP1 ;  /* 0x0000003f05057287 */ /* 0x000fe40008800000 */
[----:B------:R-:W-:Y:S01]  /*15f0*/  UPLOP3.LUT UP0, UPT, UPT, UPT, UPT, 0x80, 0x0 ;  /* 0x000000000000789c */ /* 0x000fe20003f0f070 */
[----:B------:R-:W-:Y:S01]  /*1600*/  LOP3.LUT R10, R10, UR6, RZ, 0x3c, !PT ;  /* 0x000000060a0a7c12 */ /* 0x000fe2000f8e3cff */
[----:B------:R-:W-:Y:S09]  /*1610*/  @P0 BRA `(.L_x_19) ;  /* 0xfffffffc00240947 */ /* 0x000ff2000383ffff */
.L_x_14:
[----:B------:R-:W1:Y:S01]  /*1620*/  LDC R4, c[0x0][0x294] ;  /* 0x0000a500ff047b82 */ /* 0x000e620000000800 */
[----:B------:R-:W-:Y:S02]  /*1630*/  WARPGROUP.DEPBAR.LE gsb0, 0x0 ;  /* 0x00008000000079c5 */ /* 0x000fe40000010000 */
[----:B-1----:R-:W-:-:S13]  /*1640*/  ISETP.GE.AND P0, PT, R4, 0x1, PT ;  /* 0x000000010400780c */ /* 0x002fda0003f06270 */
[----:B------:R-:W-:Y:S05]  /*1650*/  @!P0 BRA `(.L_x_20) ;  /* 0x0000000000448947 */ /* 0x000fea0003800000 */
[----:B------:R-:W-:-:S04]  /*1660*/  LOP3.LUT R4, R2, 0x1, RZ, 0xfc, !PT ;  /* 0x0000000102047812 */ /* 0x000fc800078efcff */
[----:B------:R-:W-:-:S13]  /*1670*/  ISETP.NE.AND P0, PT, R4, 0x3, PT ;  /* 0x000000030400780c */ /* 0x000fda0003f05270 */
[----:B------:R-:W-:Y:S05]  /*1680*/  @!P0 BRA `(.L_x_21) ;  /* 0x0000000000048947 */ /* 0x000fea0003800000 */
[----:B------:R-:W-:Y:S01]  /*1690*/  BPT.TRAP 0x1 ;  /* 0x000000040000795c */ /* 0x000fe20000300000 */
.L_x_21:
[----:B0-----:R-:W0:Y:S01]  /*16a0*/  S2R R8, SR_CgaCtaId ;  /* 0x0000000000087919 */ /* 0x001e220000008800 */
[----:B------:R-:W-:Y:S01]  /*16b0*/  IMAD.WIDE.U32 R4, R3, 0x38e38e39, RZ ;  /* 0x38e38e3903047825 */ /* 0x000fe200078e00ff */
[----:B------:R-:W-:-:S04]  /*16c0*/  ISETP.GT.U32.AND P0, PT, R2, 0x1, PT ;  /* 0x000000010200780c */ /* 0x000fc80003f04070 */
[----:B------:R-:W-:Y:S02]  /*16d0*/  SHF.R.U32.HI R4, RZ, 0x1, R5 ;  /* 0x00000001ff047819 */ /* 0x000fe40000011605 */
[----:B------:R-:W-:-:S03]  /*16e0*/  MOV R5, 0x400 ;  /* 0x0000040000057802 */ /* 0x000fc60000000f00 */
[----:B------:R-:W-:Y:S01]  /*16f0*/  IMAD R3, R4, -0x9, R3 ;  /* 0xfffffff704037824 */ /* 0x000fe200078e0203 */
[----:B0-----:R-:W-:-:S05]  /*1700*/  LEA R8, R8, R5, 0x18 ;  /* 0x0000000508087211 */ /* 0x001fca00078ec0ff */
[----:B------:R-:W-:-:S04]  /*1710*/  IMAD R3, R3, 0x8, R8 ;  /* 0x0000000803037824 */ /* 0x000fc800078e0208 */
[----:B------:R-:W-:-:S05]  /*1720*/  VIADD R3, R3, 0x36048 ;  /* 0x0003604803037836 */ /* 0x000fca0000000000 */
[----:B------:R-:W-:-:S04]  /*1730*/  PRMT R3, RZ, 0x654, R3 ;  /* 0x00000654ff037816 */ /* 0x000fc80000000003 */
[----:B------:R1:W-:Y:S01]  /*1740*/  SYNCS.ARRIVE.TRANS64.RED.A1T0 RZ, [R3+URZ], RZ ;  /* 0x000000ff03ff79a7 */ /* 0x0003e2000810043f */
[----:B------:R-:W-:Y:S05]  /*1750*/  @P0 BRA `(.L_x_20) ;  /* 0x0000000000040947 */ /* 0x000fea0003800000 */
[----:B------:R-:W-:Y:S01]  /*1760*/  BPT.TRAP 0x1 ;  /* 0x000000040000795c */ /* 0x000fe20000300000 */
.L_x_20:
[----:B-1----:R-:W1:Y:S01]  /*1770*/  S2R R3, SR_TID.X ;  /* 0x0000000000037919 */ /* 0x002e620000002100 */
[----:B------:R-:W2:Y:S01]  /*1780*/  LDC.64 R14, c[0x0][0x280] ;  /* 0x0000a000ff0e7b82 */ /* 0x000ea20000000a00 */
[----:B------:R-:W4:Y:S07]  /*1790*/  S2R R13, SR_CTAID.X ;  /* 0x00000000000d7919 */ /* 0x000f2e0000002500 */
[----:B------:R-:W0:Y:S01]  /*17a0*/  LDC.64 R16, c[0x0][0x658] ;  /* 0x00019600ff107b82 */ /* 0x000e220000000a00 */
[----:B-1----:R-:W-:-:S04]  /*17b0*/  SHF.R.S32.HI R2, RZ, 0x1f, R3 ;  /* 0x0000001fff027819 */ /* 0x002fc80000011403 */
[----:B------:R-:W-:Y:S01]  /*17c0*/  LEA.HI R2, R2, R3, RZ, 0x7 ;  /* 0x0000000302027211 */ /* 0x000fe200078f38ff */
[----:B----4-:R-:W-:-:S03]  /*17d0*/  IMAD.SHL.U32 R10, R13, 0x40, RZ ;  /* 0x000000400d0a7824 */ /* 0x010fc600078e00ff */
[----:B------:R-:W-:Y:S02]  /*17e0*/  LOP3.LUT R2, R2, 0xffffff80, RZ, 0xc0, !PT ;  /* 0xffffff8002027812 */ /* 0x000fe400078ec0ff */
[----:B--2---:R-:W-:-:S03]  /*17f0*/  ISETP.GE.AND P0, PT, R10, R14, PT ;  /* 0x0000000e0a00720c */ /* 0x004fc60003f06270 */
[----:B------:R-:W-:-:S05]  /*1800*/  IMAD.IADD R2, R3, 0x1, -R2 ;  /* 0x0000000103027824 */ /* 0x000fca00078e0a02 */
[----:B------:R-:W-:-:S04]  /*1810*/  SHF.R.S32.HI R3, RZ, 0x1f, R2 ;  /* 0x0000001fff037819 */ /* 0x000fc80000011402 */
[----:B------:R-:W-:-:S04]  /*1820*/  LEA.HI R4, R3, R2, RZ, 0x2 ;  /* 0x0000000203047211 */ /* 0x000fc800078f10ff */
[--C-:B------:R-:W-:Y:S02]  /*1830*/  SHF.R.S32.HI R18, RZ, 0x2, R4.reuse ;  /* 0x00000002ff127819 */ /* 0x100fe40000011404 */
[----:B0-----:R-:W-:-:S04]  /*1840*/  SHF.R.S32.HI R5, RZ, 0x1f, R4 ;  /* 0x0000001fff057819 */ /* 0x001fc80000011404 */
[----:B------:R-:W-:-:S04]  /*1850*/  LEA.HI R5, R5, R18, RZ, 0x3 ;  /* 0x0000001205057211 */ /* 0x000fc800078f18ff */
[----:B------:R-:W-:-:S05]  /*1860*/  LOP3.LUT R5, R5, 0xfffffff8, RZ, 0xc0, !PT ;  /* 0xfffffff805057812 */ /* 0x000fca00078ec0ff */
[----:B------:R-:W-:Y:S01]  /*1870*/  IMAD.IADD R18, R18, 0x1, -R5 ;  /* 0x0000000112127824 */ /* 0x000fe200078e0a05 */
[----:B------:R-:W-:Y:S02]  /*1880*/  LEA.HI R5, R3, R2, RZ, 0x5 ;  /* 0x0000000203057211 */ /* 0x000fe400078f28ff */
[----:B------:R-:W-:Y:S02]  /*1890*/  LOP3.LUT R3, R4, 0xfffffffc, RZ, 0xc0, !PT ;  /* 0xfffffffc04037812 */ /* 0x000fe400078ec0ff */
[----:B------:R-:W-:Y:S02]  /*18a0*/  SHF.R.S32.HI R19, RZ, 0x1f, R18 ;  /* 0x0000001fff137819 */ /* 0x000fe40000011412 */
[----:B------:R-:W-:Y:S01]  /*18b0*/  SHF.R.S32.HI R23, RZ, 0x5, R5 ;  /* 0x00000005ff177819 */ /* 0x000fe20000011405 */
[----:B------:R-:W-:-:S04]  /*18c0*/  IMAD.IADD R8, R2, 0x1, -R3 ;  /* 0x0000000102087824 */ /* 0x000fc800078e0a03 */
[----:B------:R-:W-:-:S04]  /*18d0*/  IMAD.WIDE R4, R23, 0x10, R18 ;  /* 0x0000001017047825 */ /* 0x000fc800078e0212 */
[----:B------:R-:W-:Y:S02]  /*18e0*/  IMAD.SHL.U32 R2, R8, 0x2, RZ ;  /* 0x0000000208027824 */ /* 0x000fe400078e00ff */
[----:B------:R-:W-:-:S03]  /*18f0*/  IMAD.WIDE R4, R13, 0x40, R4 ;  /* 0x000000400d047825 */ /* 0x000fc600078e0204 */
[----:B------:R-:W-:Y:S01]  /*1900*/  SHF.R.S32.HI R3, RZ, 0x1f, R2 ;  /* 0x0000001fff037819 */ /* 0x000fe20000011402 */
[----:B------:R-:W-:Y:S06]  /*1910*/  @P0 EXIT ;  /* 0x000000000000094d */ /* 0x000fec0003800000 */
[----:B------:R-:W-:Y:S01]  /*1920*/  ULDC UR4, c[0x0][0x288] ;  /* 0x0000a20000047ab9 */ /* 0x000fe20000000800 */
[----:B------:R-:W-:Y:S01]  /*1930*/  IMAD.SHL.U32 R11, R11, 0x80, RZ ;  /* 0x000000800b0b7824 */ /* 0x000fe200078e00ff */
[----:B------:R-:W-:Y:S01]  /*1940*/  ISETP.GE.AND P0, PT, R9, UR4, PT ;  /* 0x0000000409007c0c */ /* 0x000fe2000bf06270 */
[-C--:B------:R-:W-:Y:S01]  /*1950*/  IMAD.WIDE.U32 R20, R4, R16.reuse, R2 ;  /* 0x0000001004147225 */ /* 0x080fe200078e0002 */
[----:B------:R-:W-:Y:S01]  /*1960*/  SHF.R.S32.HI R90, RZ, 0x1f, R9 ;  /* 0x0000001fff5a7819 */ /* 0x000fe20000011409 */
[----:B------:R-:W-:Y:S01]  /*1970*/  ULDC.64 UR4, c[0x0][0x660] ;  /* 0x0001980000047ab9 */ /* 0x000fe20000000a00 */
[----:B------:R-:W-:Y:S01]  /*1980*/  ISETP.GE.OR P0, PT, R11, R15, P0 ;  /* 0x0000000f0b00720c */ /* 0x000fe20000706670 */
[----:B------:R-:W-:Y:S01]  /*1990*/  IMAD R22, R5, R16, RZ ;  /* 0x0000001005167224 */ /* 0x000fe200078e02ff */
[----:B------:R-:W-:Y:S01]  /*19a0*/  SHF.R.S32.HI R13, RZ, 0x1f, R11 ;  /* 0x0000001fff0d7819 */ /* 0x000fe2000001140b */
[----:B------:R-:W-:Y:S01]  /*19b0*/  IMAD R88, R90, UR4, RZ ;  /* 0x000000045a587c24 */ /* 0x000fe2000f8e02ff */
[----:B------:R-:W-:Y:S01]  /*19c0*/  IADD3 R20, P1, R11, R20, RZ ;  /* 0x000000140b147210 */ /* 0x000fe20007f3e0ff */
[----:B------:R-:W-:-:S05]  /*19d0*/  IMAD R22, R4, R17, R22 ;  /* 0x0000001104167224 */ /* 0x000fca00078e0216 */
[----:B------:R-:W-:-:S03]  /*19e0*/  IADD3.X R21, R13, R21, R22, P1, !PT ;  /* 0x000000150d157210 */ /* 0x000fc60000ffe416 */
[----:B------:R-:W-:Y:S05]  /*19f0*/  @P0 EXIT ;  /* 0x000000000000094d */ /* 0x000fea0003800000 */
[----:B------:R-:W-:Y:S01]  /*1a00*/  ULDC UR6, c[0x0][0x28c] ;  /* 0x0000a30000067ab9 */ /* 0x000fe20000000800 */
[C---:B------:R-:W-:Y:S01]  /*1a10*/  IMAD R89, R9.reuse, UR5, R88 ;  /* 0x0000000509597c24 */ /* 0x040fe2000f8e0258 */
[----:B------:R-:W-:Y:S01]  /*1a20*/  ISETP.GE.AND P0, PT, R12, UR6, PT ;  /* 0x000000060c007c0c */ /* 0x000fe2000bf06270 */
[----:B------:R-:W-:Y:S01]  /*1a30*/  ULDC UR6, c[0x0][0x290] ;  /* 0x0000a40000067ab9 */ /* 0x000fe20000000800 */
[----:B------:R-:W-:Y:S01]  /*1a40*/  SHF.R.S32.HI R88, RZ, 0x1f, R7 ;  /* 0x0000001fff587819 */ /* 0x000fe20000011407 */
[----:B------:R-:W-:Y:S01]  /*1a50*/  IMAD.WIDE.U32 R20, R9, UR4, R20 ;  /* 0x0000000409147c25 */ /* 0x000fe2000f8e0014 */
[----:B------:R-:W-:Y:S01]  /*1a60*/  ISETP.GE.OR P0, PT, R7, UR6, P0 ;  /* 0x0000000607007c0c */ /* 0x000fe20008706670 */
[----:B------:R-:W-:Y:S02]  /*1a70*/  ULDC.64 UR4, c[0x0][0x670] ;  /* 0x00019c0000047ab9 */ /* 0x000fe40000000a00 */
[----:B------:R-:W-:Y:S02]  /*1a80*/  IMAD.IADD R21, R21, 0x1, R89 ;  /* 0x0000000115157824 */ /* 0x000fe400078e0259 */
[----:B------:R-:W-:-:S02]  /*1a90*/  IMAD R22, R88, UR4, RZ ;  /* 0x0000000458167c24 */ /* 0x000fc4000f8e02ff */
[----:B------:R-:W-:-:S04]  /*1aa0*/  IMAD.WIDE.U32 R20, R7, UR4, R20 ;  /* 0x0000000407147c25 */ /* 0x000fc8000f8e0014 */
[----:B------:R-:W-:Y:S01]  /*1ab0*/  IMAD R89, R7, UR5, R22 ;  /* 0x0000000507597c24 */ /* 0x000fe2000f8e0216 */
[----:B------:R-:W-:Y:S01]  /*1ac0*/  SHF.R.S32.HI R22, RZ, 0x1f, R12 ;  /* 0x0000001fff167819 */ /* 0x000fe2000001140c */
[----:B------:R-:W-:Y:S01]  /*1ad0*/  IMAD R23, R23, -0x10, -R10 ;  /* 0xfffffff017177824 */ /* 0x000fe200078e0a0a */
[----:B------:R-:W-:Y:S06]  /*1ae0*/  @P0 EXIT ;  /* 0x000000000000094d */ /* 0x000fec0003800000 */
[----:B------:R-:W-:Y:S01]  /*1af0*/  ULDC.64 UR4, c[0x0][0x668] ;  /* 0x00019a0000047ab9 */ /* 0x000fe20000000a00 */
[----:B------:R-:W-:Y:S01]  /*1b00*/  IMAD R8, R8, -0x2, R15 ;  /* 0xfffffffe08087824 */ /* 0x000fe200078e020f */
[----:B---3-5:R-:W-:Y:S01]  /*1b10*/  FSETP.NEU.AND P1, PT, R6, RZ, PT ;  /* 0x000000ff0600720b */ /* 0x028fe20003f2d000 */
[----:B------:R-:W-:Y:S01]  /*1b20*/  IMAD R15, R22, UR4, RZ ;  /* 0x00000004160f7c24 */ /* 0x000fe2000f8e02ff */
[----:B------:R-:W-:Y:S01]  /*1b30*/  IADD3 R10, R23, R14, -R18 ;  /* 0x0000000e170a7210 */ /* 0x000fe20007ffe812 */
[----:B------:R-:W-:Y:S02]  /*1b40*/  IMAD.IADD R21, R21, 0x1, R89 ;  /* 0x0000000115157824 */ /* 0x000fe400078e0259 */
[C---:B------:R-:W-:Y:S02]  /*1b50*/  IMAD R91, R12.reuse, UR5, R15 ;  /* 0x000000050c5b7c24 */ /* 0x040fe4000f8e020f */
[----:B------:R-:W-:Y:S01]  /*1b60*/  IMAD.WIDE.U32 R14, R12, UR4, R20 ;  /* 0x000000040c0e7c25 */ /* 0x000fe2000f8e0014 */
[----:B------:R-:W-:Y:S01]  /*1b70*/  ULDC.64 UR4, c[0x0][0x640] ;  /* 0x0001900000047ab9 */ /* 0x000fe20000000a00 */
[----:B------:R-:W-:-:S02]  /*1b80*/  SHF.L.U64.HI R20, R16, 0x3, R17 ;  /* 0x0000000310147819 */ /* 0x000fc40000010211 */
[----:B------:R-:W-:Y:S02]  /*1b90*/  IMAD.IADD R8, R8, 0x1, -R11 ;  /* 0x0000000108087824 */ /* 0x000fe400078e0a0b */
[----:B------:R-:W-:Y:S02]  /*1ba0*/  IMAD R19, R22, UR4, RZ ;  /* 0x0000000416137c24 */ /* 0x000fe4000f8e02ff */
[----:B------:R-:W-:Y:S01]  /*1bb0*/  IMAD.SHL.U32 R21, R16, 0x8, RZ ;  /* 0x0000000810157824 */ /* 0x000fe200078e00ff */
[----:B------:R-:W-:Y:S01]  /*1bc0*/  ISETP.GT.AND P0, PT, R8, RZ, PT ;  /* 0x000000ff0800720c */ /* 0x000fe20003f04270 */
[----:B------:R-:W-:Y:S02]  /*1bd0*/  IMAD R95, R12, UR5, R19 ;  /* 0x000000050c5f7c24 */ /* 0x000fe4000f8e0213 */
[----:B------:R-:W-:Y:S01]  /*1be0*/  IMAD.IADD R91, R15, 0x1, R91 ;  /* 0x000000010f5b7824 */ /* 0x000fe200078e025b */
[----:B------:R-:W-:Y:S01]  /*1bf0*/  ISETP.GT.AND P2, PT, R10, RZ, P0 ;  /* 0x000000ff0a00720c */ /* 0x000fe20000744270 */
[----:B------:R-:W-:-:S12]  /*1c00*/  @!P1 BRA `(.L_x_22) ;  /* 0x0000003000889947 */ /* 0x000fd80003800000 */
[----:B------:R-:W-:Y:S01]  /*1c10*/  IADD3 R16, P1, R11, R2, RZ ;  /* 0x000000020b107210 */ /* 0x000fe20007f3e0ff */
[----:B------:R-:W-:Y:S01]  /*1c20*/  ULDC.64 UR6, c[0x0][0x638] ;  /* 0x00018e0000067ab9 */ /* 0x000fe20000000a00 */
[----:B------:R-:W-:Y:S01]  /*1c30*/  ULDC.64 UR8, c[0x0][0x648] ;  /* 0x0001920000087ab9 */ /* 0x000fe20000000a00 */
[----:B------:R-:W-:Y:S01]  /*1c40*/  IMAD R18, R90, UR6, RZ ;  /* 0x000000065a127c24 */ /* 0x000fe2000f8e02ff */
[----:B------:R-:W-:Y:S01]  /*1c50*/  ULDC.64 UR10, c[0x0][0x630] ;  /* 0x00018c00000a7ab9 */ /* 0x000fe20000000a00 */
[----:B------:R-:W-:Y:S01]  /*1c60*/  IMAD.X R17, R13, 0x1, R3, P1 ;  /* 0x000000010d117824 */ /* 0x000fe200008e0603 */
[----:B------:R-:W-:Y:S01]  /*1c70*/  ULDC.64 UR14, c[0x0][0x628] ;  /* 0x00018a00000e7ab9 */ /* 0x000fe20000000a00 */
[C---:B------:R-:W-:Y:S02]  /*1c80*/  IMAD R15, R9.reuse, UR7, R18 ;  /* 0x00000007090f7c24 */ /* 0x040fe4000f8e0212 */
[----:B------:R-:W-:-:S04]  /*1c90*/  IMAD.WIDE.U32 R16, R9, UR6, R16 ;  /* 0x0000000609107c25 */ /* 0x000fc8000f8e0010 */
[----:B------:R-:W-:Y:S02]  /*1ca0*/  IMAD R90, R88, UR8, RZ ;  /* 0x00000008585a7c24 */ /* 0x000fe4000f8e02ff */
[----:B------:R-:W-:Y:S02]  /*1cb0*/  IMAD.IADD R17, R17, 0x1, R15 ;  /* 0x0000000111117824 */ /* 0x000fe400078e020f */
[C---:B------:R-:W-:Y:S02]  /*1cc0*/  IMAD R90, R7.reuse, UR9, R90 ;  /* 0x00000009075a7c24 */ /* 0x040fe4000f8e025a */
[----:B------:R-:W-:-:S04]  /*1cd0*/  IMAD.WIDE.U32 R16, R7, UR8, R16 ;  /* 0x0000000807107c25 */ /* 0x000fc8000f8e0010 */
[----:B------:R-:W-:Y:S02]  /*1ce0*/  IMAD.IADD R17, R17, 0x1, R90 ;  /* 0x0000000111117824 */ /* 0x000fe400078e025a */
[----:B------:R-:W-:Y:S02]  /*1cf0*/  IMAD R23, R5, UR10, RZ ;  /* 0x0000000a05177c24 */ /* 0x000fe4000f8e02ff */
[----:B------:R-:W-:-:S04]  /*1d00*/  IMAD.WIDE.U32 R16, R12, UR4, R16 ;  /* 0x000000040c107c25 */ /* 0x000fc8000f8e0010 */
[----:B------:R-:W-:Y:S02]  /*1d10*/  IMAD.IADD R19, R95, 0x1, R17 ;  /* 0x000000015f137824 */ /* 0x000fe400078e0211 */
[----:B------:R-:W-:Y:S02]  /*1d20*/  IMAD.MOV.U32 R18, RZ, RZ, R16 ;  /* 0x000000ffff127224 */ /* 0x000fe400078e0010 */
[C---:B------:R-:W-:Y:S02]  /*1d30*/  IMAD R96, R4.reuse, UR11, R23 ;  /* 0x0000000b04607c24 */ /* 0x040fe4000f8e0217 */
[----:B------:R-:W-:-:S04]  /*1d40*/  IMAD.WIDE.U32 R22, R4, UR10, R18 ;  /* 0x0000000a04167c25 */ /* 0x000fc8000f8e0012 */
[----:B------:R-:W-:Y:S01]  /*1d50*/  IMAD.IADD R23, R23, 0x1, R96 ;  /* 0x0000000117177824 */ /* 0x000fe200078e0260 */
[----:B------:R-:W-:-:S04]  /*1d60*/  LEA R92, P1, R22, UR14, 0x1 ;  /* 0x0000000e165c7c11 */ /* 0x000fc8000f8208ff */
[----:B------:R-:W-:-:S05]  /*1d70*/  LEA.HI.X R93, R22, UR15, R23, 0x1, P1 ;  /* 0x0000000f165d7c11 */ /* 0x000fca00088f0c17 */
[----:B------:R0:W2:Y:S01]  /*1d80*/  @P2 LDG.E.LTC128B.U16 R97, desc[UR12][R92.64] ;  /* 0x0000000c5c612981 */ /* 0x0000a2000c1e1520 */
[----:B------:R-:W-:Y:S01]  /*1d90*/  IMAD.WIDE.U32 R88, R12, UR4, RZ ;  /* 0x000000040c587c25 */ /* 0x000fe2000f8e00ff */
[----:B------:R-:W-:Y:S01]  /*1da0*/  ULDC.64 UR4, c[0x0][0x650] ;  /* 0x0001940000047ab9 */ /* 0x000fe20000000a00 */
[----:B------:R-:W-:Y:S01]  /*1db0*/  ISETP.GT.AND P1, PT, R8, 0x1, PT ;  /* 0x000000010800780c */ /* 0x000fe20003f24270 */
[----:B------:R-:W-:Y:S01]  /*1dc0*/  BSSY B0, `(.L_x_23) ;  /* 0x0000017000007945 */ /* 0x000fe20003800000 */
[----:B------:R-:W-:Y:S02]  /*1dd0*/  IMAD.IADD R23, R89, 0x1, R95 ;  /* 0x0000000159177824 */ /* 0x000fe400078e025f */
[----:B------:R-:W-:-:S04]  /*1de0*/  IMAD.MOV.U32 R22, RZ, RZ, R88 ;  /* 0x000000ffff167224 */ /* 0x000fc800078e0058 */
[----:B------:R-:W-:-:S04]  /*1df0*/  IMAD.WIDE.U32 R94, R4, UR10, R22 ;  /* 0x0000000a045e7c25 */ /* 0x000fc8000f8e0016 */
[----:B------:R-:W-:Y:S02]  /*1e00*/  IMAD.IADD R95, R96, 0x1, R95 ;  /* 0x00000001605f7824 */ /* 0x000fe400078e025f */
[----:B------:R-:W-:-:S04]  /*1e10*/  IMAD.WIDE.U32 R94, R7, UR8, R94 ;  /* 0x00000008075e7c25 */ /* 0x000fc8000f8e005e */
[----:B------:R-:W-:Y:S02]  /*1e20*/  IMAD.IADD R95, R90, 0x1, R95 ;  /* 0x000000015a5f7824 */ /* 0x000fe400078e025f */
[----:B0-----:R-:W-:-:S04]  /*1e30*/  IMAD.WIDE.U32 R92, R9, UR6, R94 ;  /* 0x00000006095c7c25 */ /* 0x001fc8000f8e005e */
[----:B------:R-:W-:Y:S01]  /*1e40*/  IMAD.IADD R95, R15, 0x1, R93 ;  /* 0x000000010f5f7824 */ /* 0x000fe200078e025d */
[----:B------:R-:W-:Y:S02]  /*1e50*/  IADD3 R12, P4, P5, R11, R92, R2 ;  /* 0x0000005c0b0c7210 */ /* 0x000fe40007d9e002 */
[C---:B------:R-:W-:Y:S02]  /*1e60*/  LEA R92, P3, R14.reuse, UR4, 0x1 ;  /* 0x000000040e5c7c11 */ /* 0x040fe4000f8608ff */
[----:B------:R-:W-:Y:S02]  /*1e70*/  IADD3.X R95, R13, R95, R3, P4, P5 ;  /* 0x0000005f0d5f7210 */ /* 0x000fe400027ea403 */
[----:B------:R-:W-:Y:S02]  /*1e80*/  LEA.HI.X R93, R14, UR5, R91, 0x1, P3 ;  /* 0x000000050e5d7c11 */ /* 0x000fe400098f0c5b */
[----:B------:R-:W-:Y:S02]  /*1e90*/  ISETP.GT.AND P3, PT, R10, RZ, P1 ;  /* 0x000000ff0a00720c */ /* 0x000fe40000f64270 */
[----:B------:R-:W-:-:S04]  /*1ea0*/  LEA R94, P4, R12, UR14, 0x1 ;  /* 0x0000000e0c5e7c11 */ /* 0x000fc8000f8808ff */
[----:B------:R-:W-:Y:S01]  /*1eb0*/  LEA.HI.X R95, R12, UR15, R95, 0x1, P4 ;  /* 0x0000000f0c5f7c11 */ /* 0x000fe2000a0f0c5f */
[----:B--2---:R-:W-:-:S05]  /*1ec0*/  HADD2.F32 R99, -RZ, R97.H0_H0 ;  /* 0x20000061ff637230 */ /* 0x004fca0000004100 */
[----:B------:R-:W-:-:S04]  /*1ed0*/  FMUL R99, R99, R6 ;  /* 0x0000000663637220 */ /* 0x000fc80000400000 */
[----:B------:R-:W-:-:S05]  /*1ee0*/  FFMA R99, R24, R0, R99 ;  /* 0x0000000018637223 */ /* 0x000fca0000000063 */
[----:B------:R-:W-:-:S05]  /*1ef0*/  F2FP.F16.F32.PACK_AB R99, RZ, R99 ;  /* 0x00000063ff63723e */ /* 0x000fca00000000ff */
[----:B------:R0:W-:Y:S01]  /*1f00*/  @P2 STG.E.U16 desc[UR12][R92.64], R99 ;  /* 0x000000635c002986 */ /* 0x0001e2000c10150c */
[----:B------:R-:W-:Y:S05]  /*1f10*/  @!P3 BRA `(.L_x_24) ;  /* 0x000000000004b947 */ /* 0x000fea0003800000 */
[----:B------:R1:W5:Y:S02]  /*1f20*/  LDG.E.LTC128B.U16 R97, desc[UR12][R94.64+0x2] ;  /* 0x0000020c5e617981 */ /* 0x000364000c1e1520 */
.L_x_24:
[----:B------:R-:W-:Y:S05]  /*1f30*/  BSYNC B0 ;  /* 0x0000000000007941 */ /* 0x000fea0003800000 */
.L_x_23:
[----:B------:R-:W-:Y:S01]  /*1f40*/  USHF.L.U32 UR5, UR10, 0x3, URZ ;  /* 0x000000030a057899 */ /* 0x000fe2000800063f */
[----:B-----5:R-:W-:Y:S01]  /*1f50*/  HADD2.F32 R5, -RZ, R97.H0_H0 ;  /* 0x20000061ff057230 */ /* 0x020fe20000004100 */
[----:B------:R-:W-:Y:S01]  /*1f60*/  USHF.L.U64.HI UR4, UR10, 0x3, UR11 ;  /* 0x000000030a047899 */ /* 0x000fe2000801020b */
[----:B------:R-:W-:-:S03]  /*1f70*/  ISETP.GT.AND P0, PT, R10, 0x8, P0 ;  /* 0x000000080a00780c */ /* 0x000fc60000704270 */
[----:B------:R-:W-:Y:S02]  /*1f80*/  IMAD.U32 R98, RZ, RZ, UR5 ;  /* 0x00000005ff627e24 */ /* 0x000fe4000f8e00ff */
[----:B------:R-:W-:Y:S01]  /*1f90*/  FMUL R12, R5, R6 ;  /* 0x00000006050c7220 */ /* 0x000fe20000400000 */
[----:B0-----:R-:W-:-:S03]  /*1fa0*/  IMAD.U32 R99, RZ, RZ, UR4 ;  /* 0x00000004ff637e24 */ /* 0x001fc6000f8e00ff */
[----:B------:R-:W-:Y:S01]  /*1fb0*/  FFMA R12, R25, R0, R12 ;  /* 0x00000000190c7223 */ /* 0x000fe2000000000c */
[----:B------:R-:W-:-:S04]  /*1fc0*/  IMAD.WIDE.U32 R4, R4, UR10, R98 ;  /* 0x0000000a04047c25 */ /* 0x000fc8000f8e0062 */
[----:B------:R-:W-:Y:S01]  /*1fd0*/  IMAD.IADD R5, R96, 0x1, R5 ;  /* 0x0000000160057824 */ /* 0x000fe200078e0205 */
[----:B------:R-:W-:Y:S02]  /*1fe0*/  IADD3 R17, P2, R16, R4, RZ ;  /* 0x0000000410117210 */ /* 0x000fe40007f5e0ff */
[----:B------:R-:W-:-:S03]  /*1ff0*/  F2FP.F16.F32.PACK_AB R12, RZ, R12 ;  /* 0x0000000cff0c723e */ /* 0x000fc600000000ff */
[----:B------:R-:W-:Y:S01]  /*2000*/  IMAD.X R18, R5, 0x1, R19, P2 ;  /* 0x0000000105127824 */ /* 0x000fe200010e0613 */
[----:B------:R-:W-:Y:S01]  /*2010*/  LEA R16, P2, R17, UR14, 0x1 ;  /* 0x0000000e11107c11 */ /* 0x000fe2000f8408ff */
[----:B------:R-:W-:-:S03]  /*2020*/  @P3 IMAD.MOV.U32 R19, RZ, RZ, R93 ;  /* 0x000000ffff133224 */ /* 0x000fc600078e005d */
[----:B------:R-:W-:Y:S01]  /*2030*/  LEA.HI.X R17, R17, UR15, R18, 0x1, P2 ;  /* 0x0000000f11117c11 */ /* 0x000fe200090f0c12 */
[----:B------:R-:W-:-:S05]  /*2040*/  @P3 IMAD.MOV.U32 R18, RZ, RZ, R92 ;  /* 0x000000ffff123224 */ /* 0x000fca00078e005c */
[----:B------:R0:W-:Y:S04]  /*2050*/  @P3 STG.E.U16 desc[UR12][R18.64+0x2], R12 ;  /* 0x0000020c12003986 */ /* 0x0001e8000c10150c */
[----:B------:R-:W2:Y:S01]  /*2060*/  @P0 LDG.E.LTC128B.U16 R97, desc[UR12][R16.64] ;  /* 0x0000000c10610981 */ /* 0x000ea2000c1e1520 */
[----:B------:R-:W-:Y:S01]  /*2070*/  IADD3 R4, P2, R88, R4, RZ ;  /* 0x0000000458047210 */ /* 0x000fe20007f5e0ff */
[----:B------:R-:W-:Y:S01]  /*2080*/  BSSY B0, `(.L_x_25) ;  /* 0x0000015000007945 */ /* 0x000fe20003800000 */
[----:B------:R-:W-:-:S03]  /*2090*/  ISETP.GT.AND P1, PT, R10, 0x8, P1 ;  /* 0x000000080a00780c */ /* 0x000fc60000f24270 */
[----:B------:R-:W-:Y:S02]  /*20a0*/  IMAD.X R5, R5, 0x1, R23, P2 ;  /* 0x0000000105057824 */ /* 0x000fe400010e0617 */
[----:B------:R-:W-:-:S04]  /*20b0*/  IMAD.WIDE.U32 R4, R7, UR8, R4 ;  /* 0x0000000807047c25 */ /* 0x000fc8000f8e0004 */
[----:B------:R-:W-:Y:S02]  /*20c0*/  IMAD.IADD R5, R90, 0x1, R5 ;  /* 0x000000015a057824 */ /* 0x000fe400078e0205 */
[----:B------:R-:W-:-:S03]  /*20d0*/  IMAD.WIDE.U32 R4, R9, UR6, R4 ;  /* 0x0000000609047c25 */ /* 0x000fc6000f8e0004 */
[----:B------:R-:W-:Y:S01]  /*20e0*/  IADD3 R11, P2, P3, R11, R4, R2 ;  /* 0x000000040b0b7210 */ /* 0x000fe20007b5e002 */
[----:B------:R-:W-:Y:S01]  /*20f0*/  IMAD.IADD R2, R15, 0x1, R5 ;  /* 0x000000010f027824 */ /* 0x000fe200078e0205 */
[----:B------:R-:W-:-:S04]  /*2100*/  SHF.L.U64.HI R5, R21, 0x1, R20 ;  /* 0x0000000115057819 */ /* 0x000fc80000010214 */
[----:B0-----:R-:W-:Y:S02]  /*2110*/  IADD3.X R12, R13, R2, R3, P2, P3 ;  /* 0x000000020d0c7210 */ /* 0x001fe400017e6403 */
[----:B------:R-:W-:Y:S02]  /*2120*/  LEA R4, P2, R21, R92, 0x1 ;  /* 0x0000005c15047211 */ /* 0x000fe400078408ff */
[----:B------:R-:W-:-:S03]  /*2130*/  LEA R2, P3, R11, UR14, 0x1 ;  /* 0x0000000e0b027c11 */ /* 0x000fc6000f8608ff */
[----:B------:R-:W-:Y:S01]  /*2140*/  IMAD.X R5, R5, 0x1, R93, P2 ;  /* 0x0000000105057824 */ /* 0x000fe200010e065d */
        /* <DEDUP_REMOVED lines=8> */
.L_x_26:
[----:B------:R-:W-:Y:S05]  /*21d0*/  BSYNC B0 ;  /* 0x0000000000007941 */ /* 0x000fea0003800000 */
.L_x_25:
[----:B0----5:R-:W-:Y:S01]  /*21e0*/  HADD2.F32 R7, -RZ, R97.H0_H0 ;  /* 0x20000061ff077230 */ /* 0x021fe20000004100 */
[----:B------:R-:W-:Y:S01]  /*21f0*/  ISETP.GT.AND P0, PT, R8, 0x8, PT ;  /* 0x000000080800780c */ /* 0x000fe20003f04270 */
[----:B------:R-:W-:Y:S03]  /*2200*/  BSSY B0, `(.L_x_27) ;  /* 0x0000008000007945 */ /* 0x000fe60003800000 */
[----:B------:R-:W-:Y:S01]  /*2210*/  FMUL R12, R7, R6 ;  /* 0x00000006070c7220 */ /* 0x000fe20000400000 */
[----:B------:R-:W-:-:S03]  /*2220*/  ISETP.GT.AND P2, PT, R10, RZ, P0 ;  /* 0x000000ff0a00720c */ /* 0x000fc60000744270 */
[----:B------:R-:W-:-:S05]  /*2230*/  FFMA R12, R27, R0, R12 ;  /* 0x000000001b0c7223 */ /* 0x000fca000000000c */
[----:B------:R-:W-:-:S05]  /*2240*/  F2FP.F16.F32.PACK_AB R12, RZ, R12 ;  /* 0x0000000cff0c723e */ /* 0x000fca00000000ff */
[----:B------:R0:W-:Y:S01]  /*2250*/  @P1 STG.E.U16 desc[UR12][R4.64+0x2], R12 ;  /* 0x0000020c04001986 */ /* 0x0001e2000c10150c */
[----:B------:R-:W-:Y:S05]  /*2260*/  @!P2 BRA `(.L_x_28) ;  /* 0x000000000004a947 */ /* 0x000fea0003800000 */
[----:B------:R3:W5:Y:S02]  /*2270*/  LDG.E.LTC128B.U16 R97, desc[UR12][R94.64+0x10] ;  /* 0x0000100c5e617981 */ /* 0x000764000c1e1520 */
.L_x_28:
[----:B------:R-:W-:Y:S05]  /*2280*/  BSYNC B0 ;  /* 0x0000000000007941 */ /* 0x000fea0003800000 */
.L_x_27:
[----:B-----5:R-:W-:Y:S01]  /*2290*/  HADD2.F32 R7, -RZ, R97.H0_H0 ;  /* 0x20000061ff077230 */ /* 0x020fe20000004100 */
[----:B------:R-:W-:Y:S01]  /*22a0*/  ISETP.GT.AND P1, PT, R8, 0x9, PT ;  /* 0x000000090800780c */ /* 0x000fe20003f24270 */
[----:B0-----:R-:W-:Y:S01]  /*22b0*/  @P2 IMAD.MOV.U32 R12, RZ, RZ, R92 ;  /* 0x000000ffff0c2224 */ /* 0x001fe200078e005c */
[----:B------:R-:W-:Y:S01]  /*22c0*/  BSSY B0, `(.L_x_29) ;  /* 0x0000009000007945 */ /* 0x000fe20003800000 */
[----:B------:R-:W-:Y:S02]  /*22d0*/  @P2 IMAD.MOV.U32 R13, RZ, RZ, R93 ;  /* 0x000000ffff0d2224 */ /* 0x000fe400078e005d */
[----:B------:R-:W-:Y:S01]  /*22e0*/  FMUL R7, R7, R6 ;  /* 0x0000000607077220 */ /* 0x000fe20000400000 */
[----:B------:R-:W-:-:S03]  /*22f0*/  ISETP.GT.AND P3, PT, R10, RZ, P1 ;  /* 0x000000ff0a00720c */ /* 0x000fc60000f64270 */
[----:B------:R-:W-:-:S05]  /*2300*/  FFMA R7, R28, R0, R7 ;  /* 0x000000001c077223 */ /* 0x000fca0000000007 */
[----:B------:R-:W-:-:S05]  /*2310*/  F2FP.F16.F32.PACK_AB R7, RZ, R7 ;  /* 0x00000007ff07723e */ /* 0x000fca00000000ff */
[----:B------:R0:W-:Y:S01]  /*2320*/  @P2 STG.E.U16 desc[UR12][R12.64+0x10], R7 ;  /* 0x000010070c002986 */ /* 0x0001e2000c10150c */
[----:B------:R-:W-:Y:S05]  /*2330*/  @!P3 BRA `(.L_x_30) ;  /* 0x000000000004b947 */ /* 0x000fea0003800000 */
[----:B------:R4:W5:Y:S02]  /*2340*/  LDG.E.LTC128B.U16 R97, desc[UR12][R94.64+0x12] ;  /* 0x0000120c5e617981 */ /* 0x000964000c1e1520 */
.L_x_30:
[----:B------:R-:W-:Y:S05]  /*2350*/  BSYNC B0 ;  /* 0x0000000000007941 */ /* 0x000fea0003800000 */
.L_x_29:
[----:B0----5:R-:W-:Y:S01]  /*2360*/  HADD2.F32 R7, -RZ, R97.H0_H0 ;  /* 0x20000061ff077230 */ /* 0x021fe20000004100 */
[----:B------:R-:W-:Y:S01]  /*2370*/  ISETP.GT.AND P0, PT, R10, 0x8, P0 ;  /* 0x000000080a00780c */ /* 0x000fe20000704270 */
[----:B------:R-:W-:Y:S01]  /*2380*/  @P3 IMAD.MOV.U32 R13, RZ, RZ, R93 ;  /* 0x000000ffff0d3224 */ /* 0x000fe200078e005d */
[----:B------:R-:W-:Y:S02]  /*2390*/  BSSY B0, `(.L_x_31) ;  /* 0x0000009000007945 */ /* 0x000fe40003800000 */
[----:B------:R-:W-:-:S04]  /*23a0*/  FMUL R12, R7, R6 ;  /* 0x00000006070c7220 */ /* 0x000fc80000400000 */
[----:B------:R-:W-:-:S05]  /*23b0*/  FFMA R12, R29, R0, R12 ;  /* 0x000000001d0c7223 */ /* 0x000fca000000000c */
[----:B------:R-:W-:-:S04]  /*23c0*/  F2FP.F16.F32.PACK_AB R12, RZ, R12 ;  /* 0x0000000cff0c723e */ /* 0x000fc800000000ff */
[----:B------:R-:W-:Y:S01]  /*23d0*/  PRMT R7, R12, 0x7610, R7 ;  /* 0x000076100c077816 */ /* 0x000fe20000000007 */
[----:B------:R-:W-:-:S05]  /*23e0*/  @P3 IMAD.MOV.U32 R12, RZ, RZ, R92 ;  /* 0x000000ffff0c3224 */ /* 0x000fca00078e005c */
[----:B------:R0:W-:Y:S01]  /*23f0*/  @P3 STG.E.U16 desc[UR12][R12.64+0x12], R7 ;  /* 0x000012070c003986 */ /* 0x0001e2000c10150c */
[----:B------:R-:W-:Y:S05]  /*2400*/  @!P0 BRA `(.L_x_32) ;  /* 0x0000000000048947 */ /* 0x000fea0003800000 */
[----:B------:R0:W5:Y:S02]  /*2410*/  LDG.E.LTC128B.U16 R97, desc[UR12][R2.64+0x10] ;  /* 0x0000100c02617981 */ /* 0x000164000c1e1520 */
.L_x_32:
[----:B------:R-:W-:Y:S05]  /*2420*/  BSYNC B0 ;  /* 0x0000000000007941 */ /* 0x000fea0003800000 */
.L_x_31:
[----:B0----5:R-:W-:Y:S01]  /*2430*/  HADD2.F32 R7, -RZ, R97.H0_H0 ;  /* 0x20000061ff077230 */ /* 0x021fe20000004100 */
[----:B------:R-:W-:Y:S01]  /*2440*/  ISETP.GT.AND P1, PT, R10, 0x8, P1 ;  /* 0x000000080a00780c */ /* 0x000fe20000f24270 */
[----:B------:R-:W-:Y:S03]  /*2450*/  BSSY B0, `(.L_x_33) ;  /* 0x0000007000007945 */ /* 0x000fe60003800000 */
[----:B------:R-:W-:-:S04]  /*2460*/  FMUL R7, R7, R6 ;  /* 0x0000000607077220 */ /* 0x000fc80000400000 */
[----:B------:R-:W-:-:S05]  /*2470*/  FFMA R7, R30, R0, R7 ;  /* 0x000000001e077223 */ /* 0x000fca0000000007 */
[----:B------:R-:W-:-:S05]  /*2480*/  F2FP.F16.F32.PACK_AB R7, RZ, R7 ;  /* 0x00000007ff07723e */ /* 0x000fca00000000ff */
[----:B------:R0:W-:Y:S01]  /*2490*/  @P0 STG.E.U16 desc[UR12][R4.64+0x10], R7 ;  /* 0x0000100704000986 */ /* 0x0001e2000c10150c */
[----:B------:R-:W-:Y:S05]  /*24a0*/  @!P1 BRA `(.L_x_34) ;  /* 0x0000000000049947 */ /* 0x000fea0003800000 */
[----:B------:R0:W5:Y:S02]  /*24b0*/  LDG.E.LTC128B.U16 R97, desc[UR12][R2.64+0x12] ;  /* 0x0000120c02617981 */ /* 0x000164000c1e1520 */
.L_x_34:
[----:B------:R-:W-:Y:S05]  /*24c0*/  BSYNC B0 ;  /* 0x0000000000007941 */ /* 0x000fea0003800000 */
.L_x_33:
        /* <DEDUP_REMOVED lines=10> */
.L_x_36:
[----:B------:R-:W-:Y:S05]  /*2570*/  BSYNC B0 ;  /* 0x0000000000007941 */ /* 0x000fea0003800000 */
.L_x_35:
        /* <DEDUP_REMOVED lines=12> */
.L_x_38:
[----:B------:R-:W-:Y:S05]  /*2640*/  BSYNC B0 ;  /* 0x0000000000007941 */ /* 0x000fea0003800000 */
.L_x_37:
        /* <DEDUP_REMOVED lines=12> */
.L_x_40:
[----:B------:R-:W-:Y:S05]  /*2710*/  BSYNC B0 ;  /* 0x0000000000007941 */ /* 0x000fea0003800000 */
.L_x_39:
        /* <DEDUP_REMOVED lines=9> */
.L_x_42:
[----:B------:R-:W-:Y:S05]  /*27b0*/  BSYNC B0 ;  /* 0x0000000000007941 */ /* 0x000fea0003800000 */
.L_x_41:
        /* <DEDUP_REMOVED lines=10> */
.L_x_44:
[----:B------:R-:W-:Y:S05]  /*2860*/  BSYNC B0 ;  /* 0x0000000000007941 */ /* 0x000fea0003800000 */
.L_x_43:
        /* <DEDUP_REMOVED lines=12> */
.L_x_46:
[----:B------:R-:W-:Y:S05]  /*2930*/  BSYNC B0 ;  /* 0x0000000000007941 */ /* 0x000fea0003800000 */
.L_x_45:
        /* <DEDUP_REMOVED lines=12> */
.L_x_48:
[----:B------:R-:W-:Y:S05]  /*2a00*/  BSYNC B0 ;  /* 0x0000000000007941 */ /* 0x000fea0003800000 */
.L_x_47:
        /* <DEDUP_REMOVED lines=9> */
.L_x_50:
[----:B------:R-:W-:Y:S05]  /*2aa0*/  BSYNC B0 ;  /* 0x0000000000007941 */ /* 0x000fea0003800000 */
.L_x_49:
        /* <DEDUP_REMOVED lines=10> */
.L_x_52:
[----:B------:R-:W-:Y:S05]  /*2b50*/  BSYNC B0 ;  /* 0x0000000000007941 */ /* 0x000fea0003800000 */
.L_x_51:
        /* <DEDUP_REMOVED lines=12> */
.L_x_54:
[----:B------:R-:W-:Y:S05]  /*2c20*/  BSYNC B0 ;  /* 0x0000000000007941 */ /* 0x000fea0003800000 */
.L_x_53:
        /* <DEDUP_REMOVED lines=12> */
.L_x_56:
[----:B------:R-:W-:Y:S05]  /*2cf0*/  BSYNC B0 ;  /* 0x0000000000007941 */ /* 0x000fea0003800000 */
.L_x_55:
        /* <DEDUP_REMOVED lines=9> */
.L_x_58:
[----:B------:R-:W-:Y:S05]  /*2d90*/  BSYNC B0 ;  /* 0x0000000000007941 */ /* 0x000fea0003800000 */
.L_x_57:
        /* <DEDUP_REMOVED lines=10> */
.L_x_60:
[----:B------:R-:W-:Y:S05]  /*2e40*/  BSYNC B0 ;  /* 0x0000000000007941 */ /* 0x000fea0003800000 */
.L_x_59:
        /* <DEDUP_REMOVED lines=12> */
.L_x_62:
[----:B------:R-:W-:Y:S05]  /*2f10*/  BSYNC B0 ;  /* 0x0000000000007941 */ /* 0x000fea0003800000 */
.L_x_61:
        /* <DEDUP_REMOVED lines=12> */
.L_x_64:
[----:B------:R-:W-:Y:S05]  /*2fe0*/  BSYNC B0 ;  /* 0x0000000000007941 */ /* 0x000fea0003800000 */
.L_x_63:
        /* <DEDUP_REMOVED lines=9> */
.L_x_66:
[----:B------:R-:W-:Y:S05]  /*3080*/  BSYNC B0 ;  /* 0x0000000000007941 */ /* 0x000fea0003800000 */
.L_x_65:
        /* <DEDUP_REMOVED lines=10> */
.L_x_68:
[----:B------:R-:W-:Y:S05]  /*3130*/  BSYNC B0 ;  /* 0x0000000000007941 */ /* 0x000fea0003800000 */
.L_x_67:
        /* <DEDUP_REMOVED lines=12> */
.L_x_70:
[----:B------:R-:W-:Y:S05]  /*3200*/  BSYNC B0 ;  /* 0x0000000000007941 */ /* 0x000fea0003800000 */
.L_x_69:
        /* <DEDUP_REMOVED lines=12> */
.L_x_72:
[----:B------:R-:W-:Y:S05]  /*32d0*/  BSYNC B0 ;  /* 0x0000000000007941 */ /* 0x000fea0003800000 */
.L_x_71:
        /* <DEDUP_REMOVED lines=9> */
.L_x_74:
[----:B------:R-:W-:Y:S05]  /*3370*/  BSYNC B0 ;  /* 0x0000000000007941 */ /* 0x000fea0003800000 */
.L_x_73:
        /* <DEDUP_REMOVED lines=10> */
.L_x_76:
[----:B------:R-:W-:Y:S05]  /*3420*/  BSYNC B0 ;  /* 0x0000000000007941 */ /* 0x000fea0003800000 */
.L_x_75:
        /* <DEDUP_REMOVED lines=12> */
.L_x_78:
[----:B------:R-:W-:Y:S05]  /*34f0*/  BSYNC B0 ;  /* 0x0000000000007941 */ /* 0x000fea0003800000 */
.L_x_77:
        /* <DEDUP_REMOVED lines=12> */
.L_x_80:
[----:B------:R-:W-:Y:S05]  /*35c0*/  BSYNC B0 ;  /* 0x0000000000007941 */ /* 0x000fea0003800000 */
.L_x_79:
        /* <DEDUP_REMOVED lines=9> */
.L_x_82:
[----:B------:R-:W-:Y:S05]  /*3660*/  BSYNC B0 ;  /* 0x0000000000007941 */ /* 0x000fea0003800000 */
.L_x_81:
        /* <DEDUP_REMOVED lines=10> */
.L_x_84:
[----:B------:R-:W-:Y:S05]  /*3710*/  BSYNC B0 ;  /* 0x0000000000007941 */ /* 0x000fea0003800000 */
.L_x_83:
        /* <DEDUP_REMOVED lines=12> */
.L_x_86:
[----:B------:R-:W-:Y:S05]  /*37e0*/  BSYNC B0 ;  /* 0x0000000000007941 */ /* 0x000fea0003800000 */
.L_x_85:
        /* <DEDUP_REMOVED lines=12> */
.L_x_88:
[----:B------:R-:W-:Y:S05]  /*38b0*/  BSYNC B0 ;  /* 0x0000000000007941 */ /* 0x000fea0003800000 */
.L_x_87:
        /* <DEDUP_REMOVED lines=9> */
.L_x_90:
[----:B------:R-:W-:Y:S05]  /*3950*/  BSYNC B0 ;  /* 0x0000000000007941 */ /* 0x000fea0003800000 */
.L_x_89:
        /* <DEDUP_REMOVED lines=10> */
.L_x_92:
[----:B------:R-:W-:Y:S05]  /*3a00*/  BSYNC B0 ;  /* 0x0000000000007941 */ /* 0x000fea0003800000 */
.L_x_91:
        /* <DEDUP_REMOVED lines=12> */
.L_x_94:
[----:B------:R-:W-:Y:S05]  /*3ad0*/  BSYNC B0 ;  /* 0x0000000000007941 */ /* 0x000fea0003800000 */
.L_x_93:
        /* <DEDUP_REMOVED lines=12> */
.L_x_96:
[----:B------:R-:W-:Y:S05]  /*3ba0*/  BSYNC B0 ;  /* 0x0000000000007941 */ /* 0x000fea0003800000 */
.L_x_95:
        /* <DEDUP_REMOVED lines=9> */
.L_x_98:
[----:B------:R-:W-:Y:S05]  /*3c40*/  BSYNC B0 ;  /* 0x0000000000007941 */ /* 0x000fea0003800000 */
.L_x_97:
        /* <DEDUP_REMOVED lines=10> */
.L_x_100:
[----:B------:R-:W-:Y:S05]  /*3cf0*/  BSYNC B0 ;  /* 0x0000000000007941 */ /* 0x000fea0003800000 */
.L_x_99:
        /* <DEDUP_REMOVED lines=12> */
.L_x_102:
[----:B------:R-:W-:Y:S05]  /*3dc0*/  BSYNC B0 ;  /* 0x0000000000007941 */ /* 0x000fea0003800000 */
.L_x_101:
        /* <DEDUP_REMOVED lines=12> */
.L_x_104:
[----:B------:R-:W-:Y:S05]  /*3e90*/  BSYNC B0 ;  /* 0x0000000000007941 */ /* 0x000fea0003800000 */
.L_x_103:
        /* <DEDUP_REMOVED lines=9> */
.L_x_106:
[----:B------:R-:W-:Y:S05]  /*3f30*/  BSYNC B0 ;  /* 0x0000000000007941 */ /* 0x000fea0003800000 */
.L_x_105:
        /* <DEDUP_REMOVED lines=10> */
.L_x_108:
[----:B------:R-:W-:Y:S05]  /*3fe0*/  BSYNC B0 ;  /* 0x0000000000007941 */ /* 0x000fea0003800000 */
.L_x_107:
        /* <DEDUP_REMOVED lines=12> */
.L_x_110:
[----:B------:R-:W-:Y:S05]  /*40b0*/  BSYNC B0 ;  /* 0x0000000000007941 */ /* 0x000fea0003800000 */
.L_x_109:
        /* <DEDUP_REMOVED lines=12> */
.L_x_112:
[----:B------:R-:W-:Y:S05]  /*4180*/  BSYNC B0 ;  /* 0x0000000000007941 */ /* 0x000fea0003800000 */
.L_x_111:
        /* <DEDUP_REMOVED lines=9> */
.L_x_114:
[----:B------:R-:W-:Y:S05]  /*4220*/  BSYNC B0 ;  /* 0x0000000000007941 */ /* 0x000fea0003800000 */
.L_x_113:
        /* <DEDUP_REMOVED lines=10> */
.L_x_116:
[----:B------:R-:W-:Y:S05]  /*42d0*/  BSYNC B0 ;  /* 0x0000000000007941 */ /* 0x000fea0003800000 */
.L_x_115:
        /* <DEDUP_REMOVED lines=12> */
.L_x_118:
[----:B------:R-:W-:Y:S05]  /*43a0*/  BSYNC B0 ;  /* 0x0000000000007941 */ /* 0x000fea0003800000 */
.L_x_117:
        /* <DEDUP_REMOVED lines=12> */
.L_x_120:
[----:B------:R-:W-:Y:S05]  /*4470*/  BSYNC B0 ;  /* 0x0000000000007941 */ /* 0x000fea0003800000 */
.L_x_119:
        /* <DEDUP_REMOVED lines=9> */
.L_x_122:
[----:B------:R-:W-:Y:S05]  /*4510*/  BSYNC B0 ;  /* 0x0000000000007941 */ /* 0x000fea0003800000 */
.L_x_121:
        /* <DEDUP_REMOVED lines=10> */
.L_x_124:
[----:B------:R-:W-:Y:S05]  /*45c0*/  BSYNC B0 ;  /* 0x0000000000007941 */ /* 0x000fea0003800000 */
.L_x_123:
        /* <DEDUP_REMOVED lines=12> */
.L_x_126:
[----:B------:R-:W-:Y:S05]  /*4690*/  BSYNC B0 ;  /* 0x0000000000007941 */ /* 0x000fea0003800000 */
.L_x_125:
        /* <DEDUP_REMOVED lines=12> */
.L_x_128:
[----:B------:R-:W-:Y:S05]  /*4760*/  BSYNC B0 ;  /* 0x0000000000007941 */ /* 0x000fea0003800000 */
.L_x_127:
        /* <DEDUP_REMOVED lines=9> */
.L_x_130:
[----:B------:R-:W-:Y:S05]  /*4800*/  BSYNC B0 ;  /* 0x0000000000007941 */ /* 0x000fea0003800000 */
.L_x_129:
        /* <DEDUP_REMOVED lines=10> */
.L_x_132:
[----:B------:R-:W-:Y:S05]  /*48b0*/  BSYNC B0 ;  /* 0x0000000000007941 */ /* 0x000fea0003800000 */
.L_x_131:
        /* <DEDUP_REMOVED lines=12> */
.L_x_134:
[----:B------:R-:W-:Y:S05]  /*4980*/  BSYNC B0 ;  /* 0x0000000000007941 */ /* 0x000fea0003800000 */
.L_x_133:
        /* <DEDUP_REMOVED lines=12> */
.L_x_136:
[----:B------:R-:W-:Y:S05]  /*4a50*/  BSYNC B0 ;  /* 0x0000000000007941 */ /* 0x000fea0003800000 */
.L_x_135:
        /* <DEDUP_REMOVED lines=9> */
.L_x_138:
[----:B------:R-:W-:Y:S05]  /*4af0*/  BSYNC B0 ;  /* 0x0000000000007941 */ /* 0x000fea0003800000 */
.L_x_137:
        /* <DEDUP_REMOVED lines=10> */
.L_x_140:
[----:B------:R-:W-:Y:S05]  /*4ba0*/  BSYNC B0 ;  /* 0x0000000000007941 */ /* 0x000fea0003800000 */
.L_x_139:
[----:B-----5:R-:W-:Y:S01]  /*4bb0*/  HADD2.F32 R7, -RZ, R97.H0_H0 ;  /* 0x20000061ff077230 */ /* 0x020fe20000004100 */
[----:B------:R-:W-:Y:S01]  /*4bc0*/  ISETP.GT.AND P1, PT, R8, 0x79, PT ;  /* 0x000000790800780c */ /* 0x000fe20003f24270 */
[----:B------:R-:W-:Y:S01]  /*4bd0*/  @P2 IMAD.MOV.U32 R8, RZ, RZ, R92 ;  /* 0x000000ffff082224 */ /* 0x000fe200078e005c */
        /* <DEDUP_REMOVED lines=9> */
.L_x_142:
[----:B------:R-:W-:Y:S05]  /*4c70*/  BSYNC B0 ;  /* 0x0000000000007941 */ /* 0x000fea0003800000 */
.L_x_141:
        /* <DEDUP_REMOVED lines=9> */
.L_x_144:
[----:B------:R-:W-:Y:S05]  /*4d10*/  BSYNC B0 ;  /* 0x0000000000007941 */ /* 0x000fea0003800000 */
.L_x_143:
[----:B-----5:R-:W-:Y:S01]  /*4d20*/  HADD2.F32 R7, -RZ, R97.H0_H0 ;  /* 0x20000061ff077230 */ /* 0x020fe20000004100 */
        /* <DEDUP_REMOVED lines=8> */
.L_x_146:
[----:B------:R-:W-:Y:S05]  /*4db0*/  BSYNC B0 ;  /* 0x0000000000007941 */ /* 0x000fea0003800000 */
.L_x_145:
[----:B-----5:R-:W-:-:S05]  /*4dc0*/  HADD2.F32 R97, -RZ, R97.H0_H0 ;  /* 0x20000061ff617230 */ /* 0x020fca0000004100 */
[----:B------:R-:W-:-:S04]  /*4dd0*/  FMUL R6, R97, R6 ;  /* 0x0000000661067220 */ /* 0x000fc80000400000 */
[----:B------:R-:W-:Y:S01]  /*4de0*/  FFMA R6, R87, R0, R6 ;  /* 0x0000000057067223 */ /* 0x000fe20000000006 */
[----:B------:R-:W-:Y:S06]  /*4df0*/  @!P1 EXIT ;  /* 0x000000000000994d */ /* 0x000fec0003800000 */
[----:B------:R-:W-:-:S05]  /*4e00*/  F2FP.F16.F32.PACK_AB R6, RZ, R6 ;  /* 0x00000006ff06723e */ /* 0x000fca00000000ff */
[----:B------:R-:W-:Y:S01]  /*4e10*/  STG.E.U16 desc[UR12][R4.64+0xf2], R6 ;  /* 0x0000f20604007986 */ /* 0x000fe2000c10150c */
[----:B------:R-:W-:Y:S05]  /*4e20*/  EXIT ;  /* 0x000000000000794d */ /* 0x000fea0003800000 */
.L_x_22:
[----:B------:R-:W-:Y:S01]  /*4e30*/  ISETP.GT.AND P3, PT, R8, 0x1, PT ;  /* 0x000000010800780c */ /* 0x000fe20003f64270 */
[----:B------:R-:W-:Y:S01]  /*4e40*/  ULDC.64 UR4, c[0x0][0x650] ;  /* 0x0001940000047ab9 */ /* 0x000fe20000000a00 */
[-C--:B------:R-:W-:Y:S01]  /*4e50*/  FMUL R24, R24, R0.reuse ;  /* 0x0000000018187220 */ /* 0x080fe20000400000 */
[-C--:B------:R-:W-:Y:S01]  /*4e60*/  FMUL R25, R25, R0.reuse ;  /* 0x0000000019197220 */ /* 0x080fe20000400000 */
[----:B------:R-:W-:Y:S01]  /*4e70*/  ISETP.GT.AND P1, PT, R10, RZ, P3 ;  /* 0x000000ff0a00720c */ /* 0x000fe20001f24270 */
[-C--:B------:R-:W-:Y:S01]  /*4e80*/  FMUL R26, R26, R0.reuse ;  /* 0x000000001a1a7220 */ /* 0x080fe20000400000 */
[----:B------:R-:W-:Y:S01]  /*4e90*/  LEA R2, P4, R14, UR4, 0x1 ;  /* 0x000000040e027c11 */ /* 0x000fe2000f8808ff */
[----:B------:R-:W-:Y:S01]  /*4ea0*/  FMUL R27, R27, R0 ;  /* 0x000000001b1b7220 */ /* 0x000fe20000400000 */
[----:B------:R-:W-:Y:S01]  /*4eb0*/  F2FP.F16.F32.PACK_AB R24, RZ, R24 ;  /* 0x00000018ff18723e */ /* 0x000fe200000000ff */
[-C--:B------:R-:W-:Y:S01]  /*4ec0*/  FMUL R28, R28, R0.reuse ;  /* 0x000000001c1c7220 */ /* 0x080fe20000400000 */
[----:B------:R-:W-:Y:S01]  /*4ed0*/  LEA.HI.X R3, R14, UR5, R91, 0x1, P4 ;  /* 0x000000050e037c11 */ /* 0x000fe2000a0f0c5b */
[-C--:B------:R-:W-:Y:S01]  /*4ee0*/  FMUL R29, R29, R0.reuse ;  /* 0x000000001d1d7220 */ /* 0x080fe20000400000 */
[----:B------:R-:W-:Y:S01]  /*4ef0*/  F2FP.F16.F32.PACK_AB R25, RZ, R25 ;  /* 0x00000019ff19723e */ /* 0x000fe200000000ff */
[-C--:B------:R-:W-:Y:S01]  /*4f00*/  FMUL R30, R30, R0.reuse ;  /* 0x000000001e1e7220 */ /* 0x080fe20000400000 */
[----:B------:R-:W-:Y:S01]  /*4f10*/  SHF.L.U64.HI R5, R21, 0x1, R20 ;  /* 0x0000000115057819 */ /* 0x000fe20000010214 */
[----:B------:R-:W-:Y:S01]  /*4f20*/  @P2 STG.E.U16 desc[UR12][R2.64], R24 ;  /* 0x0000001802002986 */ /* 0x000fe2000c10150c */
[----:B------:R-:W-:Y:S01]  /*4f30*/  ISETP.GT.AND P2, PT, R10, 0x8, P0 ;  /* 0x000000080a00780c */ /* 0x000fe20000744270 */
[----:B------:R-:W-:Y:S01]  /*4f40*/  FMUL R31, R31, R0 ;  /* 0x000000001f1f7220 */ /* 0x000fe20000400000 */
[----:B------:R-:W-:Y:S01]  /*4f50*/  LEA R4, P5, R21, R2, 0x1 ;  /* 0x0000000215047211 */ /* 0x000fe200078a08ff */
[----:B------:R-:W-:Y:S01]  /*4f60*/  @P1 STG.E.U16 desc[UR12][R2.64+0x2], R25 ;  /* 0x0000021902001986 */ /* 0x000fe2000c10150c */
[----:B------:R-:W-:Y:S01]  /*4f70*/  ISETP.GT.AND P1, PT, R8, 0x8, PT ;  /* 0x000000080800780c */ /* 0x000fe20003f24270 */
[-C--:B------:R-:W-:Y:S01]  /*4f80*/  FMUL R32, R32, R0.reuse ;  /* 0x0000000020207220 */ /* 0x080fe20000400000 */
[----:B------:R-:W-:Y:S01]  /*4f90*/  ISETP.GT.AND P3, PT, R10, 0x8, P3 ;  /* 0x000000080a00780c */ /* 0x000fe20001f64270 */
[----:B------:R-:W-:Y:S01]  /*4fa0*/  IMAD.X R5, R5, 0x1, R3, P5 ;  /* 0x0000000105057824 */ /* 0x000fe200028e0603 */
[----:B------:R-:W-:Y:S01]  /*4fb0*/  ISETP.GT.AND P0, PT, R8, 0x9, PT ;  /* 0x000000090800780c */ /* 0x000fe20003f04270 */
[-C--:B------:R-:W-:Y:S01]  /*4fc0*/  FMUL R33, R33, R0.reuse ;  /* 0x0000000021217220 */ /* 0x080fe20000400000 */
[----:B------:R-:W-:Y:S01]  /*4fd0*/  ISETP.GT.AND P4, PT, R10, RZ, P1 ;  /* 0x000000ff0a00720c */ /* 0x000fe20000f84270 */
[-C--:B------:R-:W-:Y:S01]  /*4fe0*/  FMUL R34, R34, R0.reuse ;  /* 0x0000000022227220 */ /* 0x080fe20000400000 */
[----:B------:R-:W-:Y:S01]  /*4ff0*/  ISETP.GT.AND P5, PT, R10, RZ, P0 ;  /* 0x000000ff0a00720c */ /* 0x000fe200007a4270 */
[----:B------:R-:W-:Y:S01]  /*5000*/  FMUL R35, R35, R0 ;  /* 0x0000000023237220 */ /* 0x000fe20000400000 */
[----:B------:R-:W-:Y:S01]  /*5010*/  F2FP.F16.F32.PACK_AB R26, RZ, R26 ;  /* 0x0000001aff1a723e */ /* 0x000fe200000000ff */
[-C--:B------:R-:W-:Y:S01]  /*5020*/  FMUL R36, R36, R0.reuse ;  /* 0x0000000024247220 */ /* 0x080fe20000400000 */
[----:B------:R-:W-:Y:S01]  /*5030*/  F2FP.F16.F32.PACK_AB R27, RZ, R27 ;  /* 0x0000001bff1b723e */ /* 0x000fe200000000ff */
[----:B------:R-:W-:Y:S01]  /*5040*/  FMUL R37, R37, R0 ;  /* 0x0000000025257220 */ /* 0x000fe20000400000 */
[----:B------:R-:W-:Y:S01]  /*5050*/  F2FP.F16.F32.PACK_AB R28, RZ, R28 ;  /* 0x0000001cff1c723e */ /* 0x000fe200000000ff */
[----:B------:R-:W-:Y:S01]  /*5060*/  @P2 STG.E.U16 desc[UR12][R4.64], R26 ;  /* 0x0000001a04002986 */ /* 0x000fe2000c10150c */
[----:B------:R-:W-:Y:S01]  /*5070*/  ISETP.GT.AND P1, PT, R10, 0x8, P1 ;  /* 0x000000080a00780c */ /* 0x000fe20000f24270 */
[-C--:B------:R-:W-:Y:S01]  /*5080*/  FMUL R38, R38, R0.reuse ;  /* 0x0000000026267220 */ /* 0x080fe20000400000 */
[----:B------:R-:W-:Y:S01]  /*5090*/  F2FP.F16.F32.PACK_AB R29, RZ, R29 ;  /* 0x0000001dff1d723e */ /* 0x000fe200000000ff */
[----:B------:R-:W-:Y:S01]  /*50a0*/  @P3 STG.E.U16 desc[UR12][R4.64+0x2], R27 ;  /* 0x0000021b04003986 */ /* 0x000fe2000c10150c */
[----:B------:R-:W-:Y:S01]  /*50b0*/  ISETP.GT.AND P3, PT, R8, 0x10, PT ;  /* 0x000000100800780c */ /* 0x000fe20003f64270 */
[-C--:B------:R-:W-:Y:S01]  /*50c0*/  FMUL R39, R39, R0.reuse ;  /* 0x0000000027277220 */ /* 0x080fe20000400000 */
[----:B------:R-:W-:Y:S01]  /*50d0*/  ISETP.GT.AND P2, PT, R10, 0x8, P0 ;  /* 0x000000080a00780c */ /* 0x000fe20000744270 */
[----:B------:R-:W-:Y:S01]  /*50e0*/  @P4 STG.E.U16 desc[UR12][R2.64+0x10], R28 ;  /* 0x0000101c02004986 */ /* 0x000fe2000c10150c */
[----:B------:R-:W-:Y:S01]  /*50f0*/  ISETP.GT.AND P0, PT, R8, 0x11, PT ;  /* 0x000000110800780c */ /* 0x000fe20003f04270 */
[-C--:B------:R-:W-:Y:S01]  /*5100*/  FMUL R40, R40, R0.reuse ;  /* 0x0000000028287220 */ /* 0x080fe20000400000 */
[C---:B------:R-:W-:Y:S01]  /*5110*/  ISETP.GT.AND P4, PT, R10.reuse, RZ, P3 ;  /* 0x000000ff0a00720c */ /* 0x040fe20001f84270 */
[----:B------:R-:W-:Y:S01]  /*5120*/  @P5 STG.E.U16 desc[UR12][R2.64+0x12], R29 ;  /* 0x0000121d02005986 */ /* 0x000fe2000c10150c */
        /* <DEDUP_REMOVED lines=153> */
[----:B------:R-:W-:Y:S01]  /*5ac0*/  FMUL R0, R87, R0 ;  /* 0x0000000057007220 */ /* 0x000fe20000400000 */
[----:B------:R-:W-:Y:S01]  /*5ad0*/  ISETP.GT.AND P2, PT, R10, 0x8, P0 ;  /* 0x000000080a00780c */ /* 0x000fe20000744270 */
[----:B------:R-:W-:Y:S01]  /*5ae0*/  @P4 STG.E.U16 desc[UR12][R2.64+0x90], R60 ;  /* 0x0000903c02004986 */ /* 0x000fe2000c10150c */
[----:B------:R-:W-:-:S02]  /*5af0*/  ISETP.GT.AND P0, PT, R8, 0x51, PT ;  /* 0x000000510800780c */ /* 0x000fc40003f04270 */
[C---:B------:R-:W-:Y:S01]  /*5b00*/  ISETP.GT.AND P4, PT, R10.reuse, RZ, P3 ;  /* 0x000000ff0a00720c */ /* 0x040fe20001f84270 */
[----:B------:R-:W-:Y:S01]  /*5b10*/  @P5 STG.E.U16 desc[UR12][R2.64+0x92], R61 ;  /* 0x0000923d02005986 */ /* 0x000fe2000c10150c */
[C---:B------:R-:W-:Y:S02]  /*5b20*/  ISETP.GT.AND P5, PT, R10.reuse, RZ, P0 ;  /* 0x000000ff0a00720c */ /* 0x040fe400007a4270 */
[----:B------:R-:W-:Y:S02]  /*5b30*/  F2FP.F16.F32.PACK_AB R62, RZ, R62 ;  /* 0x0000003eff3e723e */ /* 0x000fe400000000ff */
[----:B------:R-:W-:Y:S02]  /*5b40*/  F2FP.F16.F32.PACK_AB R63, RZ, R63 ;  /* 0x0000003fff3f723e */ /* 0x000fe400000000ff */
[----:B------:R-:W-:Y:S01]  /*5b50*/  F2FP.F16.F32.PACK_AB R64, RZ, R64 ;  /* 0x00000040ff40723e */ /* 0x000fe200000000ff */
[----:B------:R-:W-:Y:S01]  /*5b60*/  @P1 STG.E.U16 desc[UR12][R4.64+0x90], R62 ;  /* 0x0000903e04001986 */ /* 0x000fe2000c10150c */
[----:B------:R-:W-:-:S02]  /*5b70*/  ISETP.GT.AND P1, PT, R10, 0x8, P3 ;  /* 0x000000080a00780c */ /* 0x000fc40001f24270 */
[----:B------:R-:W-:Y:S01]  /*5b80*/  F2FP.F16.F32.PACK_AB R65, RZ, R65 ;  /* 0x00000041ff41723e */ /* 0x000fe200000000ff */
[----:B------:R-:W-:Y:S01]  /*5b90*/  @P2 STG.E.U16 desc[UR12][R4.64+0x92], R63 ;  /* 0x0000923f04002986 */ /* 0x000fe2000c10150c */
[----:B------:R-:W-:Y:S02]  /*5ba0*/  ISETP.GT.AND P2, PT, R8, 0x58, PT ;  /* 0x000000580800780c */ /* 0x000fe40003f44270 */
[----:B------:R-:W-:Y:S01]  /*5bb0*/  ISETP.GT.AND P0, PT, R10, 0x8, P0 ;  /* 0x000000080a00780c */ /* 0x000fe20000704270 */
[----:B------:R-:W-:Y:S01]  /*5bc0*/  @P4 STG.E.U16 desc[UR12][R2.64+0xa0], R64 ;  /* 0x0000a04002004986 */ /* 0x000fe2000c10150c */
[----:B------:R-:W-:Y:S02]  /*5bd0*/  ISETP.GT.AND P3, PT, R8, 0x59, PT ;  /* 0x000000590800780c */ /* 0x000fe40003f64270 */
[C---:B------:R-:W-:Y:S01]  /*5be0*/  ISETP.GT.AND P4, PT, R10.reuse, RZ, P2 ;  /* 0x000000ff0a00720c */ /* 0x040fe20001784270 */
[----:B------:R-:W-:Y:S01]  /*5bf0*/  @P5 STG.E.U16 desc[UR12][R2.64+0xa2], R65 ;  /* 0x0000a24102005986 */ /* 0x000fe2000c10150c */
[----:B------:R-:W-:-:S02]  /*5c00*/  ISETP.GT.AND P5, PT, R10, RZ, P3 ;  /* 0x000000ff0a00720c */ /* 0x000fc40001fa4270 */
[----:B------:R-:W-:Y:S02]  /*5c10*/  F2FP.F16.F32.PACK_AB R66, RZ, R66 ;  /* 0x00000042ff42723e */ /* 0x000fe400000000ff */
[----:B------:R-:W-:Y:S02]  /*5c20*/  F2FP.F16.F32.PACK_AB R67, RZ, R67 ;  /* 0x00000043ff43723e */ /* 0x000fe400000000ff */
[----:B------:R-:W-:Y:S01]  /*5c30*/  F2FP.F16.F32.PACK_AB R68, RZ, R68 ;  /* 0x00000044ff44723e */ /* 0x000fe200000000ff */
[----:B------:R-:W-:Y:S01]  /*5c40*/  @P1 STG.E.U16 desc[UR12][R4.64+0xa0], R66 ;  /* 0x0000a04204001986 */ /* 0x000fe2000c10150c */
[C---:B------:R-:W-:Y:S02]  /*5c50*/  ISETP.GT.AND P1, PT, R10.reuse, 0x8, P2 ;  /* 0x000000080a00780c */ /* 0x040fe40001724270 */
[----:B------:R-:W-:Y:S01]  /*5c60*/  F2FP.F16.F32.PACK_AB R69, RZ, R69 ;  /* 0x00000045ff45723e */ /* 0x000fe200000000ff */
[----:B------:R-:W-:Y:S01]  /*5c70*/  @P0 STG.E.U16 desc[UR12][R4.64+0xa2], R67 ;  /* 0x0000a24304000986 */ /* 0x000fe2000c10150c */
[----:B------:R-:W-:-:S02]  /*5c80*/  ISETP.GT.AND P2, PT, R10, 0x8, P3 ;  /* 0x000000080a00780c */ /* 0x000fc40001f44270 */
[C---:B------:R-:W-:Y:S01]  /*5c90*/  ISETP.GT.AND P3, PT, R8.reuse, 0x60, PT ;  /* 0x000000600800780c */ /* 0x040fe20003f64270 */
[----:B------:R-:W-:Y:S01]  /*5ca0*/  @P4 STG.E.U16 desc[UR12][R2.64+0xb0], R68 ;  /* 0x0000b04402004986 */ /* 0x000fe2000c10150c */
[----:B------:R-:W-:Y:S02]  /*5cb0*/  ISETP.GT.AND P0, PT, R8, 0x61, PT ;  /* 0x000000610800780c */ /* 0x000fe40003f04270 */
[C---:B------:R-:W-:Y:S01]  /*5cc0*/  ISETP.GT.AND P4, PT, R10.reuse, RZ, P3 ;  /* 0x000000ff0a00720c */ /* 0x040fe20001f84270 */
[----:B------:R-:W-:Y:S01]  /*5cd0*/  @P5 STG.E.U16 desc[UR12][R2.64+0xb2], R69 ;  /* 0x0000b24502005986 */ /* 0x000fe2000c10150c */
[----:B------:R-:W-:Y:S02]  /*5ce0*/  ISETP.GT.AND P5, PT, R10, RZ, P0 ;  /* 0x000000ff0a00720c */ /* 0x000fe400007a4270 */
[----:B------:R-:W-:Y:S02]  /*5cf0*/  F2FP.F16.F32.PACK_AB R70, RZ, R70 ;  /* 0x00000046ff46723e */ /* 0x000fe400000000ff */
[----:B------:R-:W-:-:S02]  /*5d00*/  F2FP.F16.F32.PACK_AB R71, RZ, R71 ;  /* 0x00000047ff47723e */ /* 0x000fc400000000ff */
[----:B------:R-:W-:Y:S01]  /*5d10*/  F2FP.F16.F32.PACK_AB R72, RZ, R72 ;  /* 0x00000048ff48723e */ /* 0x000fe200000000ff */
[----:B------:R-:W-:Y:S01]  /*5d20*/  @P1 STG.E.U16 desc[UR12][R4.64+0xb0], R70 ;  /* 0x0000b04604001986 */ /* 0x000fe2000c10150c */
[----:B------:R-:W-:Y:S02]  /*5d30*/  F2FP.F16.F32.PACK_AB R73, RZ, R73 ;  /* 0x00000049ff49723e */ /* 0x000fe400000000ff */
[C---:B------:R-:W-:Y:S01]  /*5d40*/  ISETP.GT.AND P1, PT, R10.reuse, 0x8, P3 ;  /* 0x000000080a00780c */ /* 0x040fe20001f24270 */
[----:B------:R-:W-:Y:S01]  /*5d50*/  @P2 STG.E.U16 desc[UR12][R4.64+0xb2], R71 ;  /* 0x0000b24704002986 */ /* 0x000fe2000c10150c */
[----:B------:R-:W-:Y:S02]  /*5d60*/  ISETP.GT.AND P0, PT, R10, 0x8, P0 ;  /* 0x000000080a00780c */ /* 0x000fe40000704270 */
[----:B------:R-:W-:Y:S01]  /*5d70*/  F2FP.F16.F32.PACK_AB R74, RZ, R74 ;  /* 0x0000004aff4a723e */ /* 0x000fe200000000ff */
[----:B------:R-:W-:Y:S01]  /*5d80*/  @P4 STG.E.U16 desc[UR12][R2.64+0xc0], R72 ;  /* 0x0000c04802004986 */ /* 0x000fe2000c10150c */
[----:B------:R-:W-:-:S02]  /*5d90*/  ISETP.GT.AND P4, PT, R8, 0x68, PT ;  /* 0x000000680800780c */ /* 0x000fc40003f84270 */
[----:B------:R-:W-:Y:S01]  /*5da0*/  F2FP.F16.F32.PACK_AB R75, RZ, R75 ;  /* 0x0000004bff4b723e */ /* 0x000fe200000000ff */
[----:B------:R-:W-:Y:S01]  /*5db0*/  @P5 STG.E.U16 desc[UR12][R2.64+0xc2], R73 ;  /* 0x0000c24902005986 */ /* 0x000fe2000c10150c */
[----:B------:R-:W-:Y:S02]  /*5dc0*/  ISETP.GT.AND P5, PT, R8, 0x69, PT ;  /* 0x000000690800780c */ /* 0x000fe40003fa4270 */
[C---:B------:R-:W-:Y:S01]  /*5dd0*/  ISETP.GT.AND P2, PT, R10.reuse, RZ, P4 ;  /* 0x000000ff0a00720c */ /* 0x040fe20002744270 */
[----:B------:R-:W-:Y:S01]  /*5de0*/  @P1 STG.E.U16 desc[UR12][R4.64+0xc0], R74 ;  /* 0x0000c04a04001986 */ /* 0x000fe2000c10150c */
[----:B------:R-:W-:Y:S02]  /*5df0*/  ISETP.GT.AND P6, PT, R10, RZ, P5 ;  /* 0x000000ff0a00720c */ /* 0x000fe40002fc4270 */
[----:B------:R-:W-:Y:S01]  /*5e00*/  F2FP.F16.F32.PACK_AB R76, RZ, R76 ;  /* 0x0000004cff4c723e */ /* 0x000fe200000000ff */
[----:B------:R-:W-:Y:S01]  /*5e10*/  @P0 STG.E.U16 desc[UR12][R4.64+0xc2], R75 ;  /* 0x0000c24b04000986 */ /* 0x000fe2000c10150c */
[----:B------:R-:W-:-:S02]  /*5e20*/  F2FP.F16.F32.PACK_AB R77, RZ, R77 ;  /* 0x0000004dff4d723e */ /* 0x000fc400000000ff */
[----:B------:R-:W-:Y:S02]  /*5e30*/  ISETP.GT.AND P3, PT, R8, 0x70, PT ;  /* 0x000000700800780c */ /* 0x000fe40003f64270 */
[----:B------:R-:W-:Y:S02]  /*5e40*/  ISETP.GT.AND P4, PT, R10, 0x8, P4 ;  /* 0x000000080a00780c */ /* 0x000fe40002784270 */
[----:B------:R-:W-:Y:S01]  /*5e50*/  F2FP.F16.F32.PACK_AB R78, RZ, R78 ;  /* 0x0000004eff4e723e */ /* 0x000fe200000000ff */
[----:B------:R-:W-:Y:S01]  /*5e60*/  @P2 STG.E.U16 desc[UR12][R2.64+0xd0], R76 ;  /* 0x0000d04c02002986 */ /* 0x000fe2000c10150c */
[----:B------:R-:W-:Y:S02]  /*5e70*/  ISETP.GT.AND P2, PT, R8, 0x71, PT ;  /* 0x000000710800780c */ /* 0x000fe40003f44270 */
[----:B------:R-:W-:Y:S01]  /*5e80*/  F2FP.F16.F32.PACK_AB R79, RZ, R79 ;  /* 0x0000004fff4f723e */ /* 0x000fe200000000ff */
[----:B------:R-:W-:Y:S01]  /*5e90*/  @P6 STG.E.U16 desc[UR12][R2.64+0xd2], R77 ;  /* 0x0000d24d02006986 */ /* 0x000fe2000c10150c */
[----:B------:R-:W-:-:S02]  /*5ea0*/  ISETP.GT.AND P6, PT, R10, 0x8, P5 ;  /* 0x000000080a00780c */ /* 0x000fc40002fc4270 */
[----:B------:R-:W-:Y:S02]  /*5eb0*/  ISETP.GT.AND P5, PT, R10, RZ, P3 ;  /* 0x000000ff0a00720c */ /* 0x000fe40001fa4270 */
[----:B------:R-:W-:Y:S01]  /*5ec0*/  F2FP.F16.F32.PACK_AB R80, RZ, R80 ;  /* 0x00000050ff50723e */ /* 0x000fe200000000ff */
[----:B------:R-:W-:Y:S01]  /*5ed0*/  @P4 STG.E.U16 desc[UR12][R4.64+0xd0], R78 ;  /* 0x0000d04e04004986 */ /* 0x000fe2000c10150c */
[C---:B------:R-:W-:Y:S02]  /*5ee0*/  ISETP.GT.AND P1, PT, R8.reuse, 0x78, PT ;  /* 0x000000780800780c */ /* 0x040fe40003f24270 */
[----:B------:R-:W-:Y:S02]  /*5ef0*/  ISETP.GT.AND P0, PT, R8, 0x79, PT ;  /* 0x000000790800780c */ /* 0x000fe40003f04270 */
[C---:B------:R-:W-:Y:S02]  /*5f00*/  ISETP.GT.AND P4, PT, R10.reuse, RZ, P2 ;  /* 0x000000ff0a00720c */ /* 0x040fe40001784270 */
[C---:B------:R-:W-:Y:S01]  /*5f10*/  ISETP.GT.AND P3, PT, R10.reuse, 0x8, P3 ;  /* 0x000000080a00780c */ /* 0x040fe20001f64270 */
[----:B------:R-:W-:Y:S01]  /*5f20*/  @P6 STG.E.U16 desc[UR12][R4.64+0xd2], R79 ;  /* 0x0000d24f04006986 */ /* 0x000fe2000c10150c */
[----:B------:R-:W-:-:S02]  /*5f30*/  ISETP.GT.AND P2, PT, R10, 0x8, P2 ;  /* 0x000000080a00780c */ /* 0x000fc40001744270 */
[C---:B------:R-:W-:Y:S01]  /*5f40*/  ISETP.GT.AND P6, PT, R10.reuse, RZ, P0 ;  /* 0x000000ff0a00720c */ /* 0x040fe200007c4270 */
[----:B------:R-:W-:Y:S01]  /*5f50*/  @P5 STG.E.U16 desc[UR12][R2.64+0xe0], R80 ;  /* 0x0000e05002005986 */ /* 0x000fe2000c10150c */
[C---:B------:R-:W-:Y:S02]  /*5f60*/  ISETP.GT.AND P5, PT, R10.reuse, RZ, P1 ;  /* 0x000000ff0a00720c */ /* 0x040fe40000fa4270 */
[C---:B------:R-:W-:Y:S02]  /*5f70*/  ISETP.GT.AND P1, PT, R10.reuse, 0x8, P1 ;  /* 0x000000080a00780c */ /* 0x040fe40000f24270 */
[----:B------:R-:W-:Y:S02]  /*5f80*/  F2FP.F16.F32.PACK_AB R81, RZ, R81 ;  /* 0x00000051ff51723e */ /* 0x000fe400000000ff */
[----:B------:R-:W-:Y:S02]  /*5f90*/  F2FP.F16.F32.PACK_AB R82, RZ, R82 ;  /* 0x00000052ff52723e */ /* 0x000fe400000000ff */
[----:B------:R-:W-:Y:S01]  /*5fa0*/  F2FP.F16.F32.PACK_AB R83, RZ, R83 ;  /* 0x00000053ff53723e */ /* 0x000fe200000000ff */
[----:B------:R-:W-:Y:S01]  /*5fb0*/  @P4 STG.E.U16 desc[UR12][R2.64+0xe2], R81 ;  /* 0x0000e25102004986 */ /* 0x000fe2000c10150c */
[----:B------:R-:W-:-:S02]  /*5fc0*/  ISETP.GT.AND P0, PT, R10, 0x8, P0 ;  /* 0x000000080a00780c */ /* 0x000fc40000704270 */
[----:B------:R-:W-:Y:S01]  /*5fd0*/  F2FP.F16.F32.PACK_AB R84, RZ, R84 ;  /* 0x00000054ff54723e */ /* 0x000fe200000000ff */
[----:B------:R-:W-:Y:S01]  /*5fe0*/  @P3 STG.E.U16 desc[UR12][R4.64+0xe0], R82 ;  /* 0x0000e05204003986 */ /* 0x000fe2000c10150c */
[----:B------:R-:W-:Y:S02]  /*5ff0*/  F2FP.F16.F32.PACK_AB R85, RZ, R85 ;  /* 0x00000055ff55723e */ /* 0x000fe400000000ff */
[----:B------:R-:W-:Y:S01]  /*6000*/  F2FP.F16.F32.PACK_AB R86, RZ, R86 ;  /* 0x00000056ff56723e */ /* 0x000fe200000000ff */
[----:B------:R-:W-:Y:S04]  /*6010*/  @P2 STG.E.U16 desc[UR12][R4.64+0xe2], R83 ;  /* 0x0000e25304002986 */ /* 0x000fe8000c10150c */
[----:B------:R-:W-:Y:S04]  /*6020*/  @P5 STG.E.U16 desc[UR12][R2.64+0xf0], R84 ;  /* 0x0000f05402005986 */ /* 0x000fe8000c10150c */
[----:B------:R0:W-:Y:S02]  /*6030*/  @P6 STG.E.U16 desc[UR12][R2.64+0xf2], R85 ;  /* 0x0000f25502006986 */ /* 0x0001e4000c10150c */
[----:B0-----:R-:W-:-:S02]  /*6040*/  @P1 IMAD.MOV.U32 R2, RZ, RZ, R4 ;  /* 0x000000ffff021224 */ /* 0x001fc400078e0004 */
[----:B------:R-:W-:-:S05]  /*6050*/  @P1 IMAD.MOV.U32 R3, RZ, RZ, R5 ;  /* 0x000000ffff031224 */ /* 0x000fca00078e0005 */
[----:B------:R0:W-:Y:S01]  /*6060*/  @P1 STG.E.U16 desc[UR12][R2.64+0xf0], R86 ;  /* 0x0000f05602001986 */ /* 0x0001e2000c10150c */
[----:B------:R-:W-:Y:S05]  /*6070*/  @!P0 EXIT ;  /* 0x000000000000894d */ /* 0x000fea0003800000 */
[----:B------:R-:W-:-:S05]  /*6080*/  F2FP.F16.F32.PACK_AB R0, RZ, R0 ;  /* 0x00000000ff00723e */ /* 0x000fca00000000ff */
[----:B------:R-:W-:Y:S01]  /*6090*/  STG.E.U16 desc[UR12][R4.64+0xf2], R0 ;  /* 0x0000f20004007986 */ /* 0x000fe2000c10150c */
[----:B------:R-:W-:Y:S05]  /*60a0*/  EXIT ;  /* 0x000000000000794d */ /* 0x000fea0003800000 */
.L_x_10:
[----:B------:R-:W-:-:S13]  /*60b0*/  ISETP.NE.AND P0, PT, R3, RZ, PT ;  /* 0x000000ff0300720c */ /* 0x000fda0003f05270 */
[----:B------:R-:W-:Y:S05]  /*60c0*/  @P0 EXIT ;  /* 0x000000000000094d */ /* 0x000fea0003800000 */
[----:B------:R-:W-:-:S13]  /*60d0*/  ELECT P0, URZ, PT ;  /* 0x00000000003f782f */ /* 0x000fda0003800000 */
[----:B------:R-:W-:Y:S05]  /*60e0*/  @!P0 BRA `(.L_x_147) ;  /* 0x0000000800188947 */ /* 0x000fea0003800000 */
[----:B------:R-:W-:Y:S02]  /*60f0*/  ISETP.GE.AND P0, PT, R16, 0x1, PT ;  /* 0x000000011000780c */ /* 0x000fe40003f06270 */
[----:B-----5:R-:W-:-:S04]  /*6100*/  SHF.R.S32.HI R0, RZ, 0x1f, R13 ;  /* 0x0000001fff007819 */ /* 0x020fc8000001140d */
[----:B------:R-:W-:-:S07]  /*6110*/  LEA.HI R3, R0, R13, RZ, 0x7 ;  /* 0x0000000d00037211 */ /* 0x000fce00078f38ff */
[----:B------:R-:W-:Y:S05]  /*6120*/  @!P0 BRA `(.L_x_147) ;  /* 0x0000000800088947 */ /* 0x000fea0003800000 */
[----:B------:R-:W1:Y:S01]  /*6130*/  LDC.64 R14, c[0x0][0x4f8] ;  /* 0x00013e00ff0e7b82 */ /* 0x000e620000000a00 */
[----:B---3--:R-:W-:Y:S01]  /*6140*/  LOP3.LUT R6, R3, 0xffffff80, RZ, 0xc0, !PT ;  /* 0xffffff8003067812 */ /* 0x008fe200078ec0ff */
[----:B------:R-:W-:Y:S01]  /*6150*/  ULDC.64 UR4, c[0x0][0x4c0] ;  /* 0x0001300000047ab9 */ /* 0x000fe20000000a00 */
[----:B------:R-:W-:Y:S01]  /*6160*/  LOP3.LUT P0, RZ, R13, 0x1f, RZ, 0xc0, !PT ;  /* 0x0000001f0dff7812 */ /* 0x000fe2000780c0ff */
[----:B------:R-:W-:Y:S02]  /*6170*/  IMAD.SHL.U32 R11, R11, 0x80, RZ ;  /* 0x000000800b0b7824 */ /* 0x000fe400078e00ff */
[----:B------:R-:W-:Y:S02]  /*6180*/  IMAD.IADD R6, R13, 0x1, -R6 ;  /* 0x000000010d067824 */ /* 0x000fe400078e0a06 */
[----:B------:R-:W2:Y:S01]  /*6190*/  LDC R0, c[0x0][0x500] ;  /* 0x00014000ff007b82 */ /* 0x000ea20000000800 */
[----:B------:R-:W-:Y:S02]  /*61a0*/  VIADD R13, R10, 0x1 ;  /* 0x000000010a0d7836 */ /* 0x000fe40000000000 */
[C---:B------:R-:W-:Y:S01]  /*61b0*/  ISETP.NE.AND P2, PT, R6.reuse, RZ, PT ;  /* 0x000000ff0600720c */ /* 0x040fe20003f45270 */
[----:B------:R-:W-:Y:S01]  /*61c0*/  IMAD.MOV.U32 R3, RZ, RZ, RZ ;  /* 0x000000ffff037224 */ /* 0x000fe200078e00ff */
[----:B------:R-:W-:Y:S01]  /*61d0*/  ISETP.NE.OR P0, PT, R6, RZ, !P0 ;  /* 0x000000ff0600720c */ /* 0x000fe20004705670 */
[----:B0-----:R-:W-:-:S02]  /*61e0*/  IMAD.SHL.U32 R6, R4, 0x40, RZ ;  /* 0x0000004004067824 */ /* 0x001fc400078e00ff */
[----:B------:R-:W-:Y:S02]  /*61f0*/  VIADD R16, R11, 0x40 ;  /* 0x000000400b107836 */ /* 0x000fe40000000000 */
[----:B-1----:R-:W-:Y:S01]  /*6200*/  IMAD R14, R9, UR4, R14 ;  /* 0x00000004090e7c24 */ /* 0x002fe2000f8e020e */
[----:B------:R-:W-:Y:S01]  /*6210*/  ULDC UR4, c[0x0][0x4c8] ;  /* 0x0001320000047ab9 */ /* 0x000fe20000000800 */
[----:B------:R-:W-:Y:S01]  /*6220*/  IMAD R15, R12, UR5, R15 ;  /* 0x000000050c0f7c24 */ /* 0x000fe2000f8e020f */
[----:B------:R-:W-:Y:S01]  /*6230*/  LOP3.LUT R9, R2, 0x2, RZ, 0xfc, !PT ;  /* 0x0000000202097812 */ /* 0x000fe200078efcff */
[----:B------:R-:W-:Y:S02]  /*6240*/  IMAD.MOV.U32 R12, RZ, RZ, RZ ;  /* 0x000000ffff0c7224 */ /* 0x000fe400078e00ff */
[----:B--2---:R-:W-:Y:S02]  /*6250*/  IMAD R7, R7, UR4, R0 ;  /* 0x0000000407077c24 */ /* 0x004fe4000f8e0200 */
[----:B------:R-:W-:-:S07]  /*6260*/  IMAD.MOV.U32 R0, RZ, RZ, 0x1 ;  /* 0x00000001ff007424 */ /* 0x000fce00078e00ff */
.L_x_151:
[----:B------:R-:W0:Y:S01]  /*6270*/  S2R R5, SR_CgaCtaId ;  /* 0x0000000000057919 */ /* 0x000e220000008800 */
[----:B------:R-:W-:-:S04]  /*6280*/  MOV R4, 0x400 ;  /* 0x0000040000047802 */ /* 0x000fc80000000f00 */
[----:B0-----:R-:W-:Y:S02]  /*6290*/  LEA R8, R5, R4, 0x18 ;  /* 0x0000000405087211 */ /* 0x001fe400078ec0ff */
[----:B------:R-:W-:-:S03]  /*62a0*/  SHF.L.U32 R4, R0, 0x1f, RZ ;  /* 0x0000001f00047819 */ /* 0x000fc600000006ff */
[----:B------:R-:W-:-:S07]  /*62b0*/  IMAD R5, R3, 0x8, R8 ;  /* 0x0000000803057824 */ /* 0x000fce00078e0208 */
.L_x_148:
[----:B0-----:R0:W1:Y:S02]  /*62c0*/  SYNCS.PHASECHK.TRANS64.TRYWAIT P1, [R5+URZ+0x36048], R4 ;  /* 0x03604804050075a7 */ /* 0x001064000802017f */
[----:B-1----:R-:W-:Y:S05]  /*62d0*/  @!P1 NANOSLEEP.SYNCS 0x989680 ;  /* 0x009896800000995d */ /* 0x002fea0003900000 */
[----:B------:R-:W1:Y:S02]  /*62e0*/  @!P1 SYNCS.PHASECHK.TRANS64 P1, [R5+URZ+0x36048], R4 ;  /* 0x03604804050095a7 */ /* 0x000e64000802007f */
[----:B-1----:R-:W-:Y:S05]  /*62f0*/  @!P1 BRA `(.L_x_148) ;  /* 0xfffffffc00f09947 */ /* 0x002fea000383ffff */
[----:B0-----:R-:W0:Y:S02]  /*6300*/  @!P2 LDC R4, c[0x0][0x580] ;  /* 0x00016000ff04ab82 */ /* 0x001e240000000800 */
[----:B0-----:R0:W-:Y:S02]  /*6310*/  @!P2 SYNCS.ARRIVE.TRANS64 RZ, [R5+URZ+0x36000], R4 ;  /* 0x0360000405ffa9a7 */ /* 0x0011e4000800003f */
[----:B0-----:R-:W-:-:S04]  /*6320*/  PRMT R4, R9, 0x9910, RZ ;  /* 0x0000991009047816 */ /* 0x001fc800000000ff */
[----:B------:R-:W-:-:S13]  /*6330*/  ISETP.NE.AND P1, PT, R4, 0x2, PT ;  /* 0x000000020400780c */ /* 0x000fda0003f25270 */
[----:B------:R-:W-:Y:S05]  /*6340*/  @P1 BRA `(.L_x_149) ;  /* 0x0000000000041947 */ /* 0x000fea0003800000 */
[----:B------:R-:W-:Y:S01]  /*6350*/  BPT.TRAP 0x1 ;  /* 0x000000040000795c */ /* 0x000fe20000300000 */
.L_x_149:
[----:B------:R-:W-:Y:S05]  /*6360*/  @P0 BRA `(.L_x_150) ;  /* 0x0000000000040947 */ /* 0x000fea0003800000 */
[----:B------:R-:W-:Y:S01]  /*6370*/  BPT.TRAP 0x1 ;  /* 0x000000040000795c */ /* 0x000fe20000300000 */
.L_x_150:
[----:B------:R-:W-:Y:S01]  /*6380*/  ULDC UR8, c[0x0][0x490] ;  /* 0x0001240000087ab9 */ /* 0x000fe20000000800 */
[C---:B------:R-:W-:Y:S01]  /*6390*/  R2UR UR9, R12.reuse ;  /* 0x000000000c0972ca */ /* 0x040fe200000e0000 */
[----:B------:R-:W-:Y:S01]  /*63a0*/  UISETP.NE.AND UP0, UPT, UR8, 0x1, UPT ;  /* 0x000000010800788c */ /* 0x000fe2000bf05270 */
[----:B------:R-:W-:Y:S01]  /*63b0*/  IMAD.U32 R4, R15, 0x20, R14 ;  /* 0x000000200f047824 */ /* 0x000fe200078e000e */
[----:B------:R-:W-:Y:S01]  /*63c0*/  ULDC UR6, c[0x0][0x49c] ;  /* 0x0001270000067ab9 */ /* 0x000fe20000000800 */
[----:B------:R-:W-:Y:S01]  /*63d0*/  ULDC UR33, c[0x0][0x4a8] ;  /* 0x00012a0000217ab9 */ /* 0x000fe20000000800 */
[----:B------:R-:W-:Y:S01]  /*63e0*/  UISETP.NE.AND UP1, UPT, UR6, 0x1, UPT ;  /* 0x000000010600788c */ /* 0x000fe2000bf25270 */
[----:B------:R-:W-:Y:S01]  /*63f0*/  IMAD.U32 R4, R7, 0x400, R4 ;  /* 0x0000040007047824 */ /* 0x000fe200078e0004 */
[----:B------:R-:W-:Y:S01]  /*6400*/  UIADD3 UR8, -UR8, URZ, URZ ;  /* 0x0000003f08087290 */ /* 0x000fe2000fffe13f */
[----:B------:R-:W-:Y:S01]  /*6410*/  VIADD R13, R13, 0xffffffff ;  /* 0xffffffff0d0d7836 */ /* 0x000fe20000000000 */
[----:B------:R-:W-:Y:S01]  /*6420*/  ULDC.64 UR28, c[0x0][0x198] ;  /* 0x00006600001c7ab9 */ /* 0x000fe20000000a00 */
[----:B------:R-:W-:Y:S01]  /*6430*/  ULDC UR14, c[0x0][0x4cc] ;  /* 0x00013300000e7ab9 */ /* 0x000fe20000000800 */
[----:B------:R-:W-:Y:S01]  /*6440*/  UIADD3 UR30, UP2, UR28, 0x1f0, URZ ;  /* 0x000001f01c1e7890 */ /* 0x000fe2000ff5e03f */
[----:B------:R-:W-:Y:S01]  /*6450*/  @UP0 ULDC UR4, c[0x0][0x494] ;  /* 0x0001250000040ab9 */ /* 0x000fe20000000800 */
[----:B------:R-:W-:Y:S01]  /*6460*/  @UP0 ULDC UR7, c[0x0][0x498] ;  /* 0x0001260000070ab9 */ /* 0x000fe20000000800 */
[----:B------:R-:W-:Y:S01]  /*6470*/  UIMAD.WIDE.U32 UR4, UR9, UR4, URZ ;  /* 0x00000004090472a5 */ /* 0x000fe2000f8e003f */
[----:B------:R-:W-:Y:S01]  /*6480*/  ISETP.GT.AND P3, PT, R13, 0x1, PT ;  /* 0x000000010d00780c */ /* 0x000fe20003f64270 */
[----:B------:R-:W-:Y:S01]  /*6490*/  UMOV UR10, UR9 ;  /* 0x00000009000a7c82 */ /* 0x000fe20008000000 */
[----:B------:R-:W-:Y:S01]  /*64a0*/  @UP0 ULDC UR12, c[0x0][0x494] ;  /* 0x00012500000c0ab9 */ /* 0x000fe20000000800 */
[----:B------:R-:W-:Y:S01]  /*64b0*/  @UP0 USHF.R.U32.HI UR10, URZ, UR7, UR5 ;  /* 0x000000073f0a0299 */ /* 0x000fe20008011605 */
[C---:B------:R-:W-:Y:S01]  /*64c0*/  R2UR UR7, R12.reuse ;  /* 0x000000000c0772ca */ /* 0x040fe200000e0000 */
[----:B------:R-:W-:Y:S01]  /*64d0*/  UIMAD.WIDE.U32 UR12, UR9, UR12, URZ ;  /* 0x0000000c090c72a5 */ /* 0x000fe2000f8e003f */
[----:B------:R-:W-:Y:S01]  /*64e0*/  VIADD R12, R12, 0x40 ;  /* 0x000000400c0c7836 */ /* 0x000fe20000000000 */
[----:B------:R-:W-:Y:S01]  /*64f0*/  @UP1 ULDC.64 UR16, c[0x0][0x4a0] ;  /* 0x0001280000101ab9 */ /* 0x000fe20000000a00 */
[----:B------:R-:W-:Y:S01]  /*6500*/  @UP0 ULDC UR11, c[0x0][0x498] ;  /* 0x00012600000b0ab9 */ /* 0x000fe20000000800 */
[----:B------:R-:W-:Y:S01]  /*6510*/  UIMAD.WIDE.U32 UR4, UR10, UR16, URZ ;  /* 0x000000100a0472a5 */ /* 0x000fe2000f8e003f */
[----:B------:R-:W-:Y:S01]  /*6520*/  R2UR UR16, R5 ;  /* 0x00000000051072ca */ /* 0x000fe200000e0000 */
[----:B------:R-:W-:Y:S01]  /*6530*/  @UP0 USHF.R.U32.HI UR9, URZ, UR11, UR13 ;  /* 0x0000000b3f090299 */ /* 0x000fe2000801160d */
[----:B------:R-:W-:Y:S01]  /*6540*/  R2UR UR11, R8 ;  /* 0x00000000080b72ca */ /* 0x000fe200000e0000 */
[----:B------:R-:W-:Y:S01]  /*6550*/  IMAD R8, R3, 0x4000, R8 ;  /* 0x0000400003087824 */ /* 0x000fe200078e0208 */
[----:B------:R-:W-:-:S02]  /*6560*/  UISETP.NE.AND UP0, UPT, UR33, 0x1, UPT ;  /* 0x000000012100788c */ /* 0x000fc4000bf05270 */
[C---:B------:R-:W-:Y:S01]  /*6570*/  R2UR UR4, R3.reuse ;  /* 0x00000000030472ca */ /* 0x040fe200000e0000 */
[----:B------:R-:W-:Y:S01]  /*6580*/  @UP1 ULDC.64 UR18, c[0x0][0x4a0] ;  /* 0x0001280000121ab9 */ /* 0x000fe20000000a00 */
[----:B------:R-:W-:Y:S01]  /*6590*/  R2UR UR21, R8 ;  /* 0x00000000081572ca */ /* 0x000fe200000e0000 */
[----:B------:R-:W-:Y:S01]  /*65a0*/  UIMAD.WIDE.U32 UR12, UR9, UR18, URZ ;  /* 0x00000012090c72a5 */ /* 0x000fe2000f8e003f */
[----:B------:R-:W-:Y:S01]  /*65b0*/  VIADD R3, R3, 0x1 ;  /* 0x0000000103037836 */ /* 0x000fe20000000000 */
[----:B------:R-:W-:Y:S01]  /*65c0*/  UMOV UR15, UR10 ;  /* 0x0000000a000f7c82 */ /* 0x000fe20008000000 */
[----:B------:R-:W-:Y:S02]  /*65d0*/  @UP1 USHF.R.U32.HI UR15, URZ, UR17, UR5 ;  /* 0x000000113f0f1299 */ /* 0x000fe40008011605 */
[----:B------:R-:W-:Y:S01]  /*65e0*/  UIADD3 UR5, UR16, 0x36000, URZ ;  /* 0x0003600010057890 */ /* 0x000fe2000fffe03f */
[----:B------:R-:W-:Y:S01]  /*65f0*/  ISETP.NE.AND P1, PT, R3, 0x9, PT ;  /* 0x000000090300780c */ /* 0x000fe20003f25270 */
[----:B------:R-:W-:Y:S01]  /*6600*/  UMOV UR17, UR9 ;  /* 0x0000000900117c82 */ /* 0x000fe20008000000 */
[----:B------:R-:W-:-:S02]  /*6610*/  @UP1 USHF.R.U32.HI UR17, URZ, UR19, UR13 ;  /* 0x000000133f111299 */ /* 0x000fc4000801160d */
[----:B------:R-:W-:Y:S01]  /*6620*/  ULEA UR4, UR4, UR11, 0xd ;  /* 0x0000000b04047291 */ /* 0x000fe2000f8e683f */
[----:B------:R-:W-:Y:S01]  /*6630*/  SEL R5, RZ, 0x1, P1 ;  /* 0x00000001ff057807 */ /* 0x000fe20000800000 */
[----:B------:R-:W-:Y:S01]  /*6640*/  UIADD3 UR24, UP1, UR28, 0xf0, URZ ;  /* 0x000000f01c187890 */ /* 0x000fe2000ff3e03f */
[----:B------:R-:W-:Y:S01]  /*6650*/  SEL R3, R3, RZ, P1 ;  /* 0x000000ff03037207 */ /* 0x000fe20000800000 */
[----:B------:R-:W-:Y:S01]  /*6660*/  @UP0 ULDC UR20, c[0x0][0x4ac] ;  /* 0x00012b0000140ab9 */ /* 0x000fe20000000800 */
[----:B------:R-:W-:Y:S01]  /*6670*/  UIMAD UR19, UR10, UR8, UR7 ;  /* 0x000000080a1372a4 */ /* 0x000fe2000f8e0207 */
[----:B------:R-:W-:Y:S01]  /*6680*/  LOP3.LUT R0, R0, R5, RZ, 0x3c, !PT ;  /* 0x0000000500007212 */ /* 0x000fe200078e3cff */
[----:B------:R-:W-:Y:S02]  /*6690*/  UIMAD UR11, UR9, UR8, UR7 ;  /* 0x00000008090b72a4 */ /* 0x000fe4000f8e0207 */
[----:B------:R-:W-:Y:S02]  /*66a0*/  UIADD3 UR16, UR21, 0x12000, URZ ;  /* 0x0001200015107890 */ /* 0x000fe4000fffe03f */
[----:B------:R-:W-:-:S02]  /*66b0*/  UIADD3 UR8, UR21, 0x14000, URZ ;  /* 0x0001400015087890 */ /* 0x000fc4000fffe03f */
[----:B------:R-:W-:Y:S01]  /*66c0*/  UIMAD.WIDE.U32 UR20, UR15, UR20, URZ ;  /* 0x000000140f1472a5 */ /* 0x000fe2000f8e003f */
[----:B------:R-:W-:Y:S01]  /*66d0*/  ULDC UR18, c[0x0][0x4ec] ;  /* 0x00013b0000127ab9 */ /* 0x000fe20000000800 */
[----:B------:R-:W-:Y:S01]  /*66e0*/  @UP0 ULDC UR28, c[0x0][0x4ac] ;  /* 0x00012b00001c0ab9 */ /* 0x000fe20000000800 */
[----:B------:R-:W-:Y:S01]  /*66f0*/  UIADD3.X UR25, URZ, UR29, URZ, UP1, !UPT ;  /* 0x0000001d3f197290 */ /* 0x000fe20008ffe43f */
[----:B------:R-:W-:Y:S01]  /*6700*/  @UP0 ULDC UR23, c[0x0][0x4b0] ;  /* 0x00012c0000170ab9 */ /* 0x000fe20000000800 */
[----:B------:R-:W-:Y:S02]  /*6710*/  UIADD3.X UR31, URZ, UR29, URZ, UP2, !UPT ;  /* 0x0000001d3f1f7290 */ /* 0x000fe400097fe43f */
[----:B------:R-:W-:Y:S02]  /*6720*/  UIMAD UR19, UR19, UR14, UR18 ;  /* 0x0000000e131372a4 */ /* 0x000fe4000f8e0212 */
[----:B------:R-:W-:Y:S02]  /*6730*/  UIMAD UR11, UR11, UR14, UR18 ;  /* 0x0000000e0b0b72a4 */ /* 0x000fe4000f8e0212 */
[----:B------:R-:W-:Y:S01]  /*6740*/  UIMAD.WIDE.U32 UR28, UR17, UR28, URZ ;  /* 0x0000001c111c72a5 */ /* 0x000fe2000f8e003f */
[----:B------:R-:W-:Y:S01]  /*6750*/  UMOV UR22, UR15 ;  /* 0x0000000f00167c82 */ /* 0x000fe20008000000 */
[----:B------:R-:W-:-:S02]  /*6760*/  UIADD3 UR18, -UR15, URZ, URZ ;  /* 0x0000003f0f127290 */ /* 0x000fc4000fffe13f */
[----:B------:R-:W-:Y:S01]  /*6770*/  @UP0 USHF.R.U32.HI UR22, URZ, UR23, UR21 ;  /* 0x000000173f160299 */ /* 0x000fe20008011615 */
[----:B------:R-:W-:Y:S01]  /*6780*/  R2UR UR23, R4 ;  /* 0x00000000041772ca */ /* 0x000fe200000e0000 */
[----:B------:R-:W-:Y:S01]  /*6790*/  @UP0 ULDC UR34, c[0x0][0x4b0] ;  /* 0x00012c0000220ab9 */ /* 0x000fe20000000800 */
[----:B------:R-:W-:Y:S02]  /*67a0*/  UIADD3 UR32, -UR17, URZ, URZ ;  /* 0x0000003f11207290 */ /* 0x000fe4000fffe13f */
[----:B------:R-:W-:Y:S01]  /*67b0*/  UMOV UR14, UR17 ;  /* 0x00000011000e7c82 */ /* 0x000fe20008000000 */
[----:B------:R-:W-:Y:S02]  /*67c0*/  @UP0 USHF.R.U32.HI UR14, URZ, UR34, UR29 ;  /* 0x000000223f0e0299 */ /* 0x000fe4000801161d */
[----:B------:R-:W-:Y:S01]  /*67d0*/  UIMAD UR10, UR6, UR18, UR10 ;  /* 0x00000012060a72a4 */ /* 0x000fe2000f8e020a */
[----:B------:R-:W-:Y:S01]  /*67e0*/  R2UR UR18, R11 ;  /* 0x000000000b1272ca */ /* 0x000fe200000e0000 */
[----:B------:R-:W-:Y:S01]  /*67f0*/  UIMAD UR32, UR6, UR32, UR9 ;  /* 0x00000020062072a4 */ /* 0x000fe2000f8e0209 */
[----:B------:R-:W-:Y:S01]  /*6800*/  R2UR UR6, R6 ;  /* 0x00000000060672ca */ /* 0x000fe200000e0000 */
[----:B------:R-:W-:-:S02]  /*6810*/  UIADD3 UR21, -UR22, URZ, URZ ;  /* 0x0000003f16157290 */ /* 0x000fc4000fffe13f */
[----:B------:R-:W-:Y:S01]  /*6820*/  UIADD3 UR9, -UR14, URZ, URZ ;  /* 0x0000003f0e097290 */ /* 0x000fe2000fffe13f */
[----:B------:R-:W-:Y:S01]  /*6830*/  ULDC.64 UR12, c[0x0][0x4d0] ;  /* 0x00013400000c7ab9 */ /* 0x000fe20000000a00 */
[----:B------:R-:W-:Y:S01]  /*6840*/  ULDC.64 UR26, c[0x0][0x4f0] ;  /* 0x00013c00001a7ab9 */ /* 0x000fe20000000a00 */
[----:B------:R-:W-:Y:S02]  /*6850*/  UIMAD UR21, UR33, UR21, UR15 ;  /* 0x00000015211572a4 */ /* 0x000fe4000f8e020f */
[----:B------:R-:W-:Y:S01]  /*6860*/  UIMAD UR20, UR10, UR12, UR26 ;  /* 0x0000000c0a1472a4 */ /* 0x000fe2000f8e021a */
[----:B------:R-:W-:Y:S01]  /*6870*/  R2UR UR10, R16 ;  /* 0x00000000100a72ca */ /* 0x000fe200000e0000 */
[----:B------:R-:W-:Y:S02]  /*6880*/  UIMAD UR9, UR33, UR9, UR17 ;  /* 0x00000009210972a4 */ /* 0x000fe4000f8e0211 */
[----:B------:R-:W-:Y:S02]  /*6890*/  UIMAD UR21, UR21, UR13, UR27 ;  /* 0x0000000d151572a4 */ /* 0x000fe4000f8e021b */
[----:B------:R-:W-:-:S02]  /*68a0*/  UPRMT UR23, UR23, 0x5410, URZ ;  /* 0x0000541017177896 */ /* 0x000fc4000800003f */
[----:B------:R-:W-:Y:S02]  /*68b0*/  UIMAD UR12, UR32, UR12, UR26 ;  /* 0x0000000c200c72a4 */ /* 0x000fe4000f8e021a */
[----:B------:R-:W-:Y:S01]  /*68c0*/  UIMAD UR13, UR9, UR13, UR27 ;  /* 0x0000000d090d72a4 */ /* 0x000fe2000f8e021b */
[----:B------:R-:W-:Y:S02]  /*68d0*/  UMOV UR26, 0x0 ;  /* 0x00000000001a7882 */ /* 0x000fe40000000000 */
[----:B------:R-:W-:Y:S01]  /*68e0*/  UMOV UR27, 0x10000000 ;  /* 0x10000000001b7882 */ /* 0x000fe20000000000 */
[----:B------:R-:W-:Y:S01]  /*68f0*/  UMOV UR17, UR5 ;  /* 0x0000000500117c82 */ /* 0x000fe20008000000 */
[----:B------:R1:W-:Y:S01]  /*6900*/  UTMALDG.2D [UR4], [UR24], desc[UR26] ;  /* 0x00001a04180075b4 */ /* 0x0003e20008009000 */
[----:B------:R-:W-:Y:S01]  /*6910*/  UMOV UR9, UR5 ;  /* 0x0000000500097c82 */ /* 0x000fe20008000000 */
[----:B------:R1:W-:Y:S02]  /*6920*/  UTMALDG.5D.IM2COL [UR16], [UR30], UR23 ;  /* 0x000000101e0073b4 */ /* 0x0003e40008060017 */
[----:B------:R1:W-:Y:S02]  /*6930*/  UTMALDG.5D.IM2COL [UR8], [UR30], UR23 ;  /* 0x000000081e0073b4 */ /* 0x0003e40008060017 */
[----:B-1----:R-:W-:Y:S05]  /*6940*/  @P3 BRA `(.L_x_151) ;  /* 0xfffffff800483947 */ /* 0x002fea000383ffff */
.L_x_147:
[----:B------:R-:W-:Y:S01]  /*6950*/  ISETP.GE.U32.AND P2, PT, R10, 0x9, PT ;  /* 0x000000090a00780c */ /* 0x000fe20003f46070 */
[----:B------:R-:W-:Y:S05]  /*6960*/  WARPSYNC.ALL ;  /* 0x0000000000007948 */ /* 0x000fea0003800000 */
[----:B------:R-:W-:-:S07]  /*6970*/  ELECT P1, URZ, PT ;  /* 0x00000000003f782f */ /* 0x000fce0003820000 */
[----:B0-----:R-:W-:-:S05]  /*6980*/  @P2 IMAD.WIDE.U32 R4, R10, 0x38e38e39, RZ ;  /* 0x38e38e390a042825 */ /* 0x001fca00078e00ff */
[----:B-----5:R-:W-:-:S04]  /*6990*/  @P2 SHF.R.U32.HI R0, RZ, 0x1, R5 ;  /* 0x00000001ff002819 */ /* 0x020fc80000011605 */
[----:B------:R-:W-:-:S04]  /*69a0*/  @P2 LOP3.LUT R0, R0, 0x1, RZ, 0xc0, !PT ;  /* 0x0000000100002812 */ /* 0x000fc800078ec0ff */
[----:B------:R-:W-:Y:S01]  /*69b0*/  @P2 ISETP.NE.U32.AND P0, PT, R0, 0x1, PT ;  /* 0x000000010000280c */ /* 0x000fe20003f05070 */
[----:B------:R-:W-:-:S12]  /*69c0*/  @!P1 EXIT ;  /* 0x000000000000994d */ /* 0x000fd80003800000 */
[----:B------:R-:W-:Y:S01]  /*69d0*/  LOP3.LUT R2, R2, 0x2, RZ, 0xfc, !PT ;  /* 0x0000000202027812 */ /* 0x000fe200078efcff */
[----:B------:R-:W-:Y:S01]  /*69e0*/  IMAD.MOV.U32 R0, RZ, RZ, 0x1 ;  /* 0x00000001ff007424 */ /* 0x000fe200078e00ff */
[----:B------:R-:W-:Y:S02]  /*69f0*/  @P2 ISETP.NE.U32.AND.EX P0, PT, RZ, RZ, PT, P0 ;  /* 0x000000ffff00220c */ /* 0x000fe40003f05100 */
[----:B------:R-:W-:Y:S02]  /*6a00*/  ISETP.NE.AND P1, PT, R2, 0x3, PT ;  /* 0x000000030200780c */ /* 0x000fe40003f25270 */
[----:B------:R-:W-:-:S11]  /*6a10*/  @P2 SEL R0, RZ, 0x1, !P0 ;  /* 0x00000001ff002807 */ /* 0x000fd60004000000 */
[----:B------:R-:W-:Y:S05]  /*6a20*/  @!P1 BRA `(.L_x_152) ;  /* 0x0000000000049947 */ /* 0x000fea0003800000 */
[----:B------:R-:W-:Y:S01]  /*6a30*/  BPT.TRAP 0x1 ;  /* 0x000000040000795c */ /* 0x000fe20000300000 */
.L_x_152:
[----:B------:R-:W0:Y:S01]  /*6a40*/  S2R R5, SR_CgaCtaId ;  /* 0x0000000000057919 */ /* 0x000e220000008800 */
[----:B------:R-:W-:Y:S01]  /*6a50*/  IMAD.WIDE.U32 R2, R10, 0x38e38e39, RZ ;  /* 0x38e38e390a027825 */ /* 0x000fe200078e00ff */
[----:B------:R-:W-:-:S04]  /*6a60*/  MOV R2, 0x400 ;  /* 0x0000040000027802 */ /* 0x000fc80000000f00 */
[----:B------:R-:W-:Y:S02]  /*6a70*/  SHF.R.U32.HI R3, RZ, 0x1, R3 ;  /* 0x00000001ff037819 */ /* 0x000fe40000011603 */
[----:B0-----:R-:W-:-:S03]  /*6a80*/  LEA R5, R5, R2, 0x18 ;  /* 0x0000000205057211 */ /* 0x001fc600078ec0ff */
[----:B------:R-:W-:Y:S02]  /*6a90*/  IMAD R2, R3, -0x9, R10 ;  /* 0xfffffff703027824 */ /* 0x000fe400078e020a */
[----:B------:R-:W-:Y:S01]  /*6aa0*/  VIADD R3, R5, 0x36048 ;  /* 0x0003604805037836 */ /* 0x000fe20000000000 */
[----:B------:R-:W-:-:S03]  /*6ab0*/  SHF.L.U32 R5, R0, 0x1f, RZ ;  /* 0x0000001f00057819 */ /* 0x000fc600000006ff */
[----:B------:R-:W-:-:S07]  /*6ac0*/  IMAD R4, R2, 0x8, R3 ;  /* 0x0000000802047824 */ /* 0x000fce00078e0203 */
.L_x_153:
[----:B0-----:R0:W1:Y:S02]  /*6ad0*/  SYNCS.PHASECHK.TRANS64.TRYWAIT P0, [R4+URZ], R5 ;  /* 0x00000005040075a7 */ /* 0x001064000800017f */
[----:B-1----:R-:W-:Y:S05]  /*6ae0*/  @!P0 NANOSLEEP.SYNCS 0x989680 ;  /* 0x009896800000895d */ /* 0x002fea0003900000 */
[----:B------:R-:W1:Y:S02]  /*6af0*/  @!P0 SYNCS.PHASECHK.TRANS64 P0, [R4+URZ], R5 ;  /* 0x00000005040085a7 */ /* 0x000e64000800007f */
[----:B-1----:R-:W-:Y:S05]  /*6b00*/  @!P0 BRA `(.L_x_153) ;  /* 0xfffffffc00f08947 */ /* 0x002fea000383ffff */
[----:B------:R-:W-:-:S05]  /*6b10*/  VIADD R2, R2, 0x1 ;  /* 0x0000000102027836 */ /* 0x000fca0000000000 */
[----:B------:R-:W-:-:S04]  /*6b20*/  ISETP.NE.AND P0, PT, R2, 0x9, PT ;  /* 0x000000090200780c */ /* 0x000fc80003f05270 */
[----:B0-----:R-:W-:Y:S02]  /*6b30*/  SEL R5, RZ, 0x1, P0 ;  /* 0x00000001ff057807 */ /* 0x001fe40000000000 */
[----:B------:R-:W-:Y:S02]  /*6b40*/  SEL R2, R2, RZ, P0 ;  /* 0x000000ff02027207 */ /* 0x000fe40000000000 */
[----:B------:R-:W-:-:S03]  /*6b50*/  LOP3.LUT R7, R0, R5, RZ, 0x3c, !PT ;  /* 0x0000000500077212 */ /* 0x000fc600078e3cff */
[----:B------:R-:W-:Y:S01]  /*6b60*/  IMAD R0, R2, 0x8, R3 ;  /* 0x0000000802007824 */ /* 0x000fe200078e0203 */
[----:B------:R-:W-:-:S07]  /*6b70*/  SHF.L.U32 R5, R7, 0x1f, RZ ;  /* 0x0000001f07057819 */ /* 0x000fce00000006ff */
.L_x_154:
        /* <DEDUP_REMOVED lines=11> */
.L_x_155:
        /* <DEDUP_REMOVED lines=11> */
.L_x_156:
        /* <DEDUP_REMOVED lines=11> */
.L_x_157:
        /* <DEDUP_REMOVED lines=11> */
.L_x_158:
        /* <DEDUP_REMOVED lines=11> */
.L_x_159:
        /* <DEDUP_REMOVED lines=11> */
.L_x_160:
        /* <DEDUP_REMOVED lines=11> */
.L_x_161:
[----:B0-----:R0:W1:Y:S02]  /*7050*/  SYNCS.PHASECHK.TRANS64.TRYWAIT P0, [R2+URZ], R3 ;  /* 0x00000003020075a7 */ /* 0x001064000800017f */
[----:B-1----:R-:W-:Y:S05]  /*7060*/  @!P0 NANOSLEEP.SYNCS 0x989680 ;  /* 0x009896800000895d */ /* 0x002fea0003900000 */
[----:B------:R-:W1:Y:S02]  /*7070*/  @!P0 SYNCS.PHASECHK.TRANS64 P0, [R2+URZ], R3 ;  /* 0x00000003020085a7 */ /* 0x000e64000800007f */
[----:B-1----:R-:W-:Y:S05]  /*7080*/  @P0 EXIT ;  /* 0x000000000000094d */ /* 0x002fea0003800000 */
[----:B------:R-:W-:Y:S05]  /*7090*/  BRA `(.L_x_161) ;  /* 0xfffffffc00ec7947 */ /* 0x000fea000383ffff */
.L_x_162:
[----:B------:R-:W-:-:S00]  /*70a0*/  BRA `(.L_x_162) ;  /* 0xfffffffc00fc7947 */ /* 0x000fc0000383ffff */
[----:B------:R-:W-:-:S00]  /*70b0*/  NOP ;  /* 0x0000000000007918 */ /* 0x000fc00000000000 */
        /* <DEDUP_REMOVED lines=12> */
.L_x_163:


//--------------------- .nv.shared._ZN7cutlass13device_kernelINS_4conv6kernel13ConvUniversalINS1_16ConvProblemShapeILNS1_8OperatorE2ELi3EEENS1_10collective14CollectiveConvINS1_46MainloopSm90TmaGmmaWarpSpecializedImplicitGemmILS5_2ELi9ELi3EN4cute5tupleIJNSA_1CILi1EEESD_SD_EEENS1_36KernelImplicitTmaWarpSpecializedSm90ELi1EEENSB_IJNSC_ILi64EEENSB_IJNSC_ILi128EEEEEENSB_IJSH_EEEEEENS_6half_tESM_NSA_8TiledMMAINSA_8MMA_AtomIJNSA_4SM904GMMA26MMA_64x128x16_F32F16F16_SSILNSQ_5MajorE1ELSS_1ELNSQ_7ScaleInE1ELST_1EEEEEENSA_6LayoutISE_NSB_IJNSC_ILi0EEESX_SX_EEEEENSB_IJNSA_10UnderscoreES10_S10_EEEEENS7_6detail26Sm90ImplicitGemmTileTraitsINSA_13SM90_TMA_LOADENSA_14ComposedLayoutINSA_7SwizzleILi3ELi4ELi3EEENSA_18smem_ptr_flag_bitsILi16EEENSW_INSB_IJNSB_IJSH_SD_EEENSB_IJNSC_ILi8EEES1C_EEENSB_IJSD_NSC_ILi9EEEEEEEEENSB_IJNSB_IJSD_SX_EEENSB_IJSH_NSC_ILi512EEEEEENSB_IJSX_NSC_ILi4096EEEEEEEEEEEEEvEENS14_INSA_20SM90_TMA_LOAD_IM2COLENS16_IS18_S1A_NSW_INSB_IJNSB_IJSH_NSC_ILi2EEEEEES1D_S1F_EEENSB_IJNSB_IJSD_S1K_EEES1J_NSB_IJSX_NSC_ILi8192EEEEEEEEEEEEEvEEEENS_8epilogue10collective6detail29Sm90TmaWarpSpecializedAdapterINS23_15DefaultEpilogueISM_NSB_IJlNSB_IJSD_lllEEESX_EEES28_NS22_6thread17LinearCombinationISM_Li1EffLNS29_9ScaleType4KindE0ELNS_15FloatRoundStyleE2ESM_EENS_4gemm15EpilogueDefaultEEEEEvvEEEEvNT_6ParamsE --------------------------
	.section	.nv.shared._ZN7cutlass13device_kernelINS_4conv6kernel13ConvUniversalINS1_16ConvProblemShapeILNS1_8OperatorE2ELi3EEENS1_10collective14CollectiveConvINS1_46MainloopSm90TmaGmmaWarpSpecializedImplicitGemmILS5_2ELi9ELi3EN4cute5tupleIJNSA_1CILi1EEESD_SD_EEENS1_36KernelImplicitTmaWarpSpecializedSm90ELi1EEENSB_IJNSC_ILi64EEENSB_IJNSC_ILi128EEEEEENSB_IJSH_EEEEEENS_6half_tESM_NSA_8TiledMMAINSA_8MMA_AtomIJNSA_4SM904GMMA26MMA_64x128x16_F32F16F16_SSILNSQ_5MajorE1ELSS_1ELNSQ_7ScaleInE1ELST_1EEEEEENSA_6LayoutISE_NSB_IJNSC_ILi0EEESX_SX_EEEEENSB_IJNSA_10UnderscoreES10_S10_EEEEENS7_6detail26Sm90ImplicitGemmTileTraitsINSA_13SM90_TMA_LOADENSA_14ComposedLayoutINSA_7SwizzleILi3ELi4ELi3EEENSA_18smem_ptr_flag_bitsILi16EEENSW_INSB_IJNSB_IJSH_SD_EEENSB_IJNSC_ILi8EEES1C_EEENSB_IJSD_NSC_ILi9EEEEEEEEENSB_IJNSB_IJSD_SX_EEENSB_IJSH_NSC_ILi512EEEEEENSB_IJSX_NSC_ILi4096EEEEEEEEEEEEEvEENS14_INSA_20SM90_TMA_LOAD_IM2COLENS16_IS18_S1A_NSW_INSB_IJNSB_IJSH_NSC_ILi2EEEEEES1D_S1F_EEENSB_IJNSB_IJSD_S1K_EEES1J_NSB_IJSX_NSC_ILi8192EEEEEEEEEEEEEvEEEENS_8epilogue10collective6detail29Sm90TmaWarpSpecializedAdapterINS23_15DefaultEpilogueISM_NSB_IJlNSB_IJSD_lllEEESX_EEES28_NS22_6thread17LinearCombinationISM_Li1EffLNS29_9ScaleType4KindE0ELNS_15FloatRoundStyleE2ESM_EENS_4gemm15EpilogueDefaultEEEEEvvEEEEvNT_6ParamsE,"aw",@nobits
	.sectionflags	@""
	.align	16
	.zero		1024


//--------------------- .nv.shared.reserved.0     --------------------------
	.section	.nv.shared.reserved.0,"aw",@nobits
	.weak		__nv_reservedSMEM_offset_0_alias
	.size		__nv_reservedSMEM_offset_0_alias, 0, 0
	.other		__nv_reservedSMEM_offset_0_alias,@"STO_CUDA_RESERVED_SHARED STV_DEFAULT"
__nv_reservedSMEM_offset_0_alias:
	.zero		0


//--------------------- .nv.global                --------------------------
	.section	.nv.global,"aw",@nobits
.nv.global:
	.type		_ZN39_INTERNAL_63303b5c_4_k_cu_4faf9505_27884cute1_E,@object
	.size		_ZN39_INTERNAL_63303b5c_4_k_cu_4faf9505_27884cute1_E,(_ZN39_INTERNAL_63303b5c_4_k_cu_4faf9505_27884cuda3std3__45__cpo6cbeginE - _ZN39_INTERNAL_63303b5c_4_k_cu_4faf9505_27884cute1_E)
_ZN39_INTERNAL_63303b5c_4_k_cu_4faf9505_27884cute1_E:
	.zero		1
	.type		_ZN39_INTERNAL_63303b5c_4_k_cu_4faf9505_27884cuda3std3__45__cpo6cbeginE,@object
	.size		_ZN39_INTERNAL_63303b5c_4_k_cu_4faf9505_27884cuda3std3__45__cpo6cbeginE,(_ZN39_INTERNAL_63303b5c_4_k_cu_4faf9505_27884cuda3std3__48in_placeE - _ZN39_INTERNAL_63303b5c_4_k_cu_4faf9505_27884cuda3std3__45__cpo6cbeginE)
_ZN39_INTERNAL_63303b5c_4_k_cu_4faf9505_27884cuda3std3__45__cpo6cbeginE:
	.zero		1
	.type		_ZN39_INTERNAL_63303b5c_4_k_cu_4faf9505_27884cuda3std3__48in_placeE,@object
	.size		_ZN39_INTERNAL_63303b5c_4_k_cu_4faf9505_27884cuda3std3__48in_placeE,(_ZN39_INTERNAL_63303b5c_4_k_cu_4faf9505_27884cuda3std6ranges3__45__cpo9iter_moveE - _ZN39_INTERNAL_63303b5c_4_k_cu_4faf9505_27884cuda3std3__48in_placeE)
_ZN39_INTERNAL_63303b5c_4_k_cu_4faf9505_27884cuda3std3__48in_placeE:
	.zero		1
	.type		_ZN39_INTERNAL_63303b5c_4_k_cu_4faf9505_27884cuda3std6ranges3__45__cpo9iter_moveE,@object
	.size		_ZN39_INTERNAL_63303b5c_4_k_cu_4faf9505_27884cuda3std6ranges3__45__cpo9iter_moveE,(_ZN39_INTERNAL_63303b5c_4_k_cu_4faf9505_27884cuda3std3__45__cpo5beginE - _ZN39_INTERNAL_63303b5c_4_k_cu_4faf9505_27884cuda3std6ranges3__45__cpo9iter_moveE)
_ZN39_INTERNAL_63303b5c_4_k_cu_4faf9505_27884cuda3std6ranges3__45__cpo9iter_moveE:
	.zero		1
	.type		_ZN39_INTERNAL_63303b5c_4_k_cu_4faf9505_27884cuda3std3__45__cpo5beginE,@object
	.size		_ZN39_INTERNAL_63303b5c_4_k_cu_4faf9505_27884cuda3std3__45__cpo5beginE,(_ZN39_INTERNAL_63303b5c_4_k_cu_4faf9505_27884cuda3std3__441_GLOBAL__N__63303b5c_4_k_cu_4faf9505_27886ignoreE - _ZN39_INTERNAL_63303b5c_4_k_cu_4faf9505_27884cuda3std3__45__cpo5beginE)
_ZN39_INTERNAL_63303b5c_4_k_cu_4faf9505_27884cuda3std3__45__cpo5beginE:
	.zero		1
	.type		_ZN39_INTERNAL_63303b5c_4_k_cu_4faf9505_27884cuda3std3__441_GLOBAL__N__63303b5c_4_k_cu_4faf9505_27886ignoreE,@object
	.size		_ZN39_INTERNAL_63303b5c_4_k_cu_4faf9505_27884cuda3std3__441_GLOBAL__N__63303b5c_4_k_cu_4faf9505_27886ignoreE,(_ZN39_INTERNAL_63303b5c_4_k_cu_4faf9505_27884cute7productE - _ZN39_INTERNAL_63303b5c_4_k_cu_4faf9505_27884cuda3std3__441_GLOBAL__N__63303b5c_4_k_cu_4faf9505_27886ignoreE)
_ZN39_INTERNAL_63303b5c_4_k_cu_4faf9505_27884cuda3std3__441_GLOBAL__N__63303b5c_4_k_cu_4faf9505_27886ignoreE:
	.zero		1
	.type		_ZN39_INTERNAL_63303b5c_4_k_cu_4faf9505_27884cute7productE,@object
	.size		_ZN39_INTERNAL_63303b5c_4_k_cu_4faf9505_27884cute7productE,(_ZN39_INTERNAL_63303b5c_4_k_cu_4faf9505_27884cuda3std3__45__cpo3endE - _ZN39_INTERNAL_63303b5c_4_k_cu_4faf9505_27884cute7productE)
_ZN39_INTERNAL_63303b5c_4_k_cu_4faf9505_27884cute7productE:
	.zero		1
	.type		_ZN39_INTERNAL_63303b5c_4_k_cu_4faf9505_27884cuda3std3__45__cpo3endE,@object
	.size		_ZN39_INTERNAL_63303b5c_4_k_cu_4faf9505_27884cuda3std3__45__cpo3endE,(_ZN39_INTERNAL_63303b5c_4_k_cu_4faf9505_27884cuda3std3__419piecewise_constructE - _ZN39_INTERNAL_63303b5c_4_k_cu_4faf9505_27884cuda3std3__45__cpo3endE)
_ZN39_INTERNAL_63303b5c_4_k_cu_4faf9505_27884cuda3std3__45__cpo3endE:
	.zero		1
	.type		_ZN39_INTERNAL_63303b5c_4_k_cu_4faf9505_27884cuda3std3__419piecewise_constructE,@object
	.size		_ZN39_INTERNAL_63303b5c_4_k_cu_4faf9505_27884cuda3std3__419piecewise_constructE,(_ZN39_INTERNAL_63303b5c_4_k_cu_4faf9505_27884cuda3std3__45__cpo4cendE - _ZN39_INTERNAL_63303b5c_4_k_cu_4faf9505_27884cuda3std3__419piecewise_constructE)
_ZN39_INTERNAL_63303b5c_4_k_cu_4faf9505_27884cuda3std3__419piecewise_constructE:
	.zero		1
	.type		_ZN39_INTERNAL_63303b5c_4_k_cu_4faf9505_27884cuda3std3__45__cpo4cendE,@object
	.size		_ZN39_INTERNAL_63303b5c_4_k_cu_4faf9505_27884cuda3std3__45__cpo4cendE,(_ZN39_INTERNAL_63303b5c_4_k_cu_4faf9505_27884cuda3std6ranges3__45__cpo4swapE - _ZN39_INTERNAL_63303b5c_4_k_cu_4faf9505_27884cuda3std3__45__cpo4cendE)
_ZN39_INTERNAL_63303b5c_4_k_cu_4faf9505_27884cuda3std3__45__cpo4cendE:
	.zero		1
	.type		_ZN39_INTERNAL_63303b5c_4_k_cu_4faf9505_27884cuda3std6ranges3__45__cpo4swapE,@object
	.size		_ZN39_INTERNAL_63303b5c_4_k_cu_4faf9505_27884cuda3std6ranges3__45__cpo4swapE,(.L_7 - _ZN39_INTERNAL_63303b5c_4_k_cu_4faf9505_27884cuda3std6ranges3__45__cpo4swapE)
_ZN39_INTERNAL_63303b5c_4_k_cu_4faf9505_27884cuda3std6ranges3__45__cpo4swapE:
	.zero		1
.L_7:


//--------------------- .nv.constant0._ZN7cutlass13device_kernelINS_4conv6kernel13ConvUniversalINS1_16ConvProblemShapeILNS1_8OperatorE2ELi3EEENS1_10collective14CollectiveConvINS1_46MainloopSm90TmaGmmaWarpSpecializedImplicitGemmILS5_2ELi9ELi3EN4cute5tupleIJNSA_1CILi1EEESD_SD_EEENS1_36KernelImplicitTmaWarpSpecializedSm90ELi1EEENSB_IJNSC_ILi64EEENSB_IJNSC_ILi128EEEEEENSB_IJSH_EEEEEENS_6half_tESM_NSA_8TiledMMAINSA_8MMA_AtomIJNSA_4SM904GMMA26MMA_64x128x16_F32F16F16_SSILNSQ_5MajorE1ELSS_1ELNSQ_7ScaleInE1ELST_1EEEEEENSA_6LayoutISE_NSB_IJNSC_ILi0EEESX_SX_EEEEENSB_IJNSA_10UnderscoreES10_S10_EEEEENS7_6detail26Sm90ImplicitGemmTileTraitsINSA_13SM90_TMA_LOADENSA_14ComposedLayoutINSA_7SwizzleILi3ELi4ELi3EEENSA_18smem_ptr_flag_bitsILi16EEENSW_INSB_IJNSB_IJSH_SD_EEENSB_IJNSC_ILi8EEES1C_EEENSB_IJSD_NSC_ILi9EEEEEEEEENSB_IJNSB_IJSD_SX_EEENSB_IJSH_NSC_ILi512EEEEEENSB_IJSX_NSC_ILi4096EEEEEEEEEEEEEvEENS14_INSA_20SM90_TMA_LOAD_IM2COLENS16_IS18_S1A_NSW_INSB_IJNSB_IJSH_NSC_ILi2EEEEEES1D_S1F_EEENSB_IJNSB_IJSD_S1K_EEES1J_NSB_IJSX_NSC_ILi8192EEEEEEEEEEEEEvEEEENS_8epilogue10collective6detail29Sm90TmaWarpSpecializedAdapterINS23_15DefaultEpilogueISM_NSB_IJlNSB_IJSD_lllEEESX_EEES28_NS22_6thread17LinearCombinationISM_Li1EffLNS29_9ScaleType4KindE0ELNS_15FloatRoundStyleE2ESM_EENS_4gemm15EpilogueDefaultEEEEEvvEEEEvNT_6ParamsE --------------------------
	.section	.nv.constant0._ZN7cutlass13device_kernelINS_4conv6kernel13ConvUniversalINS1_16ConvProblemShapeILNS1_8OperatorE2ELi3EEENS1_10collective14CollectiveConvINS1_46MainloopSm90TmaGmmaWarpSpecializedImplicitGemmILS5_2ELi9ELi3EN4cute5tupleIJNSA_1CILi1EEESD_SD_EEENS1_36KernelImplicitTmaWarpSpecializedSm90ELi1EEENSB_IJNSC_ILi64EEENSB_IJNSC_ILi128EEEEEENSB_IJSH_EEEEEENS_6half_tESM_NSA_8TiledMMAINSA_8MMA_AtomIJNSA_4SM904GMMA26MMA_64x128x16_F32F16F16_SSILNSQ_5MajorE1ELSS_1ELNSQ_7ScaleInE1ELST_1EEEEEENSA_6LayoutISE_NSB_IJNSC_ILi0EEESX_SX_EEEEENSB_IJNSA_10UnderscoreES10_S10_EEEEENS7_6detail26Sm90ImplicitGemmTileTraitsINSA_13SM90_TMA_LOADENSA_14ComposedLayoutINSA_7SwizzleILi3ELi4ELi3EEENSA_18smem_ptr_flag_bitsILi16EEENSW_INSB_IJNSB_IJSH_SD_EEENSB_IJNSC_ILi8EEES1C_EEENSB_IJSD_NSC_ILi9EEEEEEEEENSB_IJNSB_IJSD_SX_EEENSB_IJSH_NSC_ILi512EEEEEENSB_IJSX_NSC_ILi4096EEEEEEEEEEEEEvEENS14_INSA_20SM90_TMA_LOAD_IM2COLENS16_IS18_S1A_NSW_INSB_IJNSB_IJSH_NSC_ILi2EEEEEES1D_S1F_EEENSB_IJNSB_IJSD_S1K_EEES1J_NSB_IJSX_NSC_ILi8192EEEEEEEEEEEEEvEEEENS_8epilogue10collective6detail29Sm90TmaWarpSpecializedAdapterINS23_15DefaultEpilogueISM_NSB_IJlNSB_IJSD_lllEEESX_EEES28_NS22_6thread17LinearCombinationISM_Li1EffLNS29_9ScaleType4KindE0ELNS_15FloatRoundStyleE2ESM_EENS_4gemm15EpilogueDefaultEEEEEvvEEEEvNT_6ParamsE,"a",@progbits
	.sectionflags	@""
	.align	4
.nv.constant0._ZN7cutlass13device_kernelINS_4conv6kernel13ConvUniversalINS1_16ConvProblemShapeILNS1_8OperatorE2ELi3EEENS1_10collective14CollectiveConvINS1_46MainloopSm90TmaGmmaWarpSpecializedImplicitGemmILS5_2ELi9ELi3EN4cute5tupleIJNSA_1CILi1EEESD_SD_EEENS1_36KernelImplicitTmaWarpSpecializedSm90ELi1EEENSB_IJNSC_ILi64EEENSB_IJNSC_ILi128EEEEEENSB_IJSH_EEEEEENS_6half_tESM_NSA_8TiledMMAINSA_8MMA_AtomIJNSA_4SM904GMMA26MMA_64x128x16_F32F16F16_SSILNSQ_5MajorE1ELSS_1ELNSQ_7ScaleInE1ELST_1EEEEEENSA_6LayoutISE_NSB_IJNSC_ILi0EEESX_SX_EEEEENSB_IJNSA_10UnderscoreES10_S10_EEEEENS7_6detail26Sm90ImplicitGemmTileTraitsINSA_13SM90_TMA_LOADENSA_14ComposedLayoutINSA_7SwizzleILi3ELi4ELi3EEENSA_18smem_ptr_flag_bitsILi16EEENSW_INSB_IJNSB_IJSH_SD_EEENSB_IJNSC_ILi8EEES1C_EEENSB_IJSD_NSC_ILi9EEEEEEEEENSB_IJNSB_IJSD_SX_EEENSB_IJSH_NSC_ILi512EEEEEENSB_IJSX_NSC_ILi4096EEEEEEEEEEEEEvEENS14_INSA_20SM90_TMA_LOAD_IM2COLENS16_IS18_S1A_NSW_INSB_IJNSB_IJSH_NSC_ILi2EEEEEES1D_S1F_EEENSB_IJNSB_IJSD_S1K_EEES1J_NSB_IJSX_NSC_ILi8192EEEEEEEEEEEEEvEEEENS_8epilogue10collective6detail29Sm90TmaWarpSpecializedAdapterINS23_15DefaultEpilogueISM_NSB_IJlNSB_IJSD_lllEEESX_EEES28_NS22_6thread17LinearCombinationISM_Li1EffLNS29_9ScaleType4KindE0ELNS_15FloatRoundStyleE2ESM_EENS_4gemm15EpilogueDefaultEEEEEvvEEEEvNT_6ParamsE:
	.zero		1664


//--------------------- SYMBOLS --------------------------

	.type		.nv.reservedSmem.offset0,@object
	.size		.nv.reservedSmem.offset0,0x4
